//
// Generated by NVIDIA NVVM Compiler
//
// Compiler Build ID: CL-36424714
// Cuda compilation tools, release 13.0, V13.0.88
// Based on NVVM 20.0.0
//

.version 9.0
.target sm_100
.address_size 64

	// .globl	_Z12randomKerneljPdiii
.func  (.param .align 16 .b8 func_retval0[16]) __internal_trig_reduction_slowpathd
(
	.param .b64 __internal_trig_reduction_slowpathd_param_0
)
;
.global .align 4 .b8 precalc_xorwow_matrix[102400];
.global .align 4 .b8 precalc_xorwow_offset_matrix[102400];
.global .align 4 .b8 mrg32k3aM1[2304];
.global .align 4 .b8 mrg32k3aM2[2304];
.global .align 4 .b8 mrg32k3aM1SubSeq[2016];
.global .align 4 .b8 mrg32k3aM2SubSeq[2016];
.global .align 4 .b8 mrg32k3aM1Seq[2304];
.global .align 4 .b8 mrg32k3aM2Seq[2304];
.const .align 8 .b8 __cr_lgamma_table[72];
.global .align 8 .b8 __cudart_i2opi_d[144] = {8, 93, 141, 31, 177, 95, 251, 107, 234, 146, 82, 138, 247, 57, 7, 61, 123, 241, 229, 235, 199, 186, 39, 117, 45, 234, 95, 158, 102, 63, 70, 79, 183, 9, 203, 39, 207, 126, 54, 109, 31, 109, 10, 90, 139, 17, 47, 239, 15, 152, 5, 222, 255, 151, 248, 31, 59, 40, 249, 189, 139, 95, 132, 156, 244, 57, 83, 131, 57, 214, 145, 57, 65, 126, 95, 180, 38, 112, 156, 233, 132, 68, 187, 46, 245, 53, 130, 232, 62, 167, 41, 177, 28, 235, 29, 254, 28, 146, 209, 9, 234, 46, 73, 6, 224, 210, 77, 66, 58, 110, 36, 183, 97, 197, 187, 222, 171, 99, 81, 254, 65, 144, 67, 60, 153, 149, 98, 219, 192, 221, 52, 245, 209, 87, 39, 252, 41, 21, 68, 78, 110, 131, 249, 162};
.global .align 16 .b8 __cudart_sin_cos_coeffs[128] = {70, 210, 176, 44, 241, 229, 90, 190, 146, 227, 172, 105, 227, 29, 199, 62, 161, 98, 219, 25, 160, 1, 42, 191, 24, 8, 17, 17, 17, 17, 129, 63, 84, 85, 85, 85, 85, 85, 197, 191, 0, 0, 0, 0, 0, 0, 0, 0, 0, 0, 0, 0, 0, 0, 0, 0, 100, 129, 253, 32, 131, 255, 168, 189, 40, 133, 239, 193, 167, 238, 33, 62, 217, 230, 6, 142, 79, 126, 146, 190, 233, 188, 221, 25, 160, 1, 250, 62, 71, 93, 193, 22, 108, 193, 86, 191, 81, 85, 85, 85, 85, 85, 165, 63, 0, 0, 0, 0, 0, 0, 224, 191, 0, 0, 0, 0, 0, 0, 240, 63};

.visible .entry _Z12randomKerneljPdiii(
	.param .u32 _Z12randomKerneljPdiii_param_0,
	.param .u64 .ptr .align 1 _Z12randomKerneljPdiii_param_1,
	.param .u32 _Z12randomKerneljPdiii_param_2,
	.param .u32 _Z12randomKerneljPdiii_param_3,
	.param .u32 _Z12randomKerneljPdiii_param_4
)
{
	.local .align 8 .b8 	__local_depot0[48];
	.reg .b64 	%SP;
	.reg .b64 	%SPL;
	.reg .pred 	%p<68>;
	.reg .b32 	%r<1264>;
	.reg .b64 	%rd<29>;
	.reg .b64 	%fd<5>;

	mov.u64 	%SPL, __local_depot0;
	ld.param.u32 	%r580, [_Z12randomKerneljPdiii_param_0];
	ld.param.u64 	%rd11, [_Z12randomKerneljPdiii_param_1];
	ld.param.u32 	%r575, [_Z12randomKerneljPdiii_param_2];
	ld.param.u32 	%r576, [_Z12randomKerneljPdiii_param_3];
	ld.param.u32 	%r577, [_Z12randomKerneljPdiii_param_4];
	cvta.to.global.u64 	%rd1, %rd11;
	add.u64 	%rd2, %SPL, 0;
	mov.u32 	%r1256, %ctaid.x;
	xor.b32  	%r581, %r580, -1429050551;
	mul.lo.s32 	%r582, %r581, 1099087573;
	add.s32 	%r1250, %r582, -638133224;
	add.s32 	%r980, %r582, 123456789;
	st.local.v2.u32 	[%rd2], {%r1250, %r980};
	xor.b32  	%r979, %r582, 362436069;
	mov.b32 	%r978, -123459836;
	st.local.v2.u32 	[%rd2+8], {%r979, %r978};
	add.s32 	%r976, %r582, 5783321;
	mov.b32 	%r977, -589760388;
	st.local.v2.u32 	[%rd2+16], {%r977, %r976};
	setp.eq.s32 	%p1, %r1256, 0;
	@%p1 bra 	$L__BB0_115;
	cvt.u64.u32 	%rd28, %r1256;
	mov.b32 	%r963, 0;
	mov.b32 	%r978, -123459836;
	mov.b32 	%r977, -589760388;
$L__BB0_2:
	mov.u64 	%rd4, %rd28;
	and.b64  	%rd5, %rd4, 3;
	setp.eq.s64 	%p2, %rd5, 0;
	@%p2 bra 	$L__BB0_114;
	mul.wide.u32 	%rd13, %r963, 3200;
	mov.u64 	%rd14, precalc_xorwow_matrix;
	add.s64 	%rd6, %rd14, %rd13;
	mov.b32 	%r976, 0;
	mov.u32 	%r977, %r976;
	mov.u32 	%r978, %r976;
	mov.u32 	%r979, %r976;
	mov.u32 	%r980, %r976;
	mov.u32 	%r969, %r976;
$L__BB0_4:
	mul.wide.u32 	%rd15, %r969, 4;
	add.s64 	%rd16, %rd2, %rd15;
	ld.local.u32 	%r18, [%rd16+4];
	shl.b32 	%r19, %r969, 5;
	mov.b32 	%r975, 0;
$L__BB0_5:
	.pragma "nounroll";
	shr.u32 	%r588, %r18, %r975;
	and.b32  	%r589, %r588, 1;
	setp.eq.b32 	%p3, %r589, 1;
	not.pred 	%p4, %p3;
	add.s32 	%r590, %r19, %r975;
	mul.lo.s32 	%r591, %r590, 5;
	mul.wide.u32 	%rd17, %r591, 4;
	add.s64 	%rd7, %rd6, %rd17;
	@%p4 bra 	$L__BB0_7;
	ld.global.u32 	%r592, [%rd7];
	xor.b32  	%r980, %r980, %r592;
	ld.global.u32 	%r593, [%rd7+4];
	xor.b32  	%r979, %r979, %r593;
	ld.global.u32 	%r594, [%rd7+8];
	xor.b32  	%r978, %r978, %r594;
	ld.global.u32 	%r595, [%rd7+12];
	xor.b32  	%r977, %r977, %r595;
	ld.global.u32 	%r596, [%rd7+16];
	xor.b32  	%r976, %r976, %r596;
$L__BB0_7:
	and.b32  	%r598, %r588, 2;
	setp.eq.s32 	%p5, %r598, 0;
	@%p5 bra 	$L__BB0_9;
	ld.global.u32 	%r599, [%rd7+20];
	xor.b32  	%r980, %r980, %r599;
	ld.global.u32 	%r600, [%rd7+24];
	xor.b32  	%r979, %r979, %r600;
	ld.global.u32 	%r601, [%rd7+28];
	xor.b32  	%r978, %r978, %r601;
	ld.global.u32 	%r602, [%rd7+32];
	xor.b32  	%r977, %r977, %r602;
	ld.global.u32 	%r603, [%rd7+36];
	xor.b32  	%r976, %r976, %r603;
$L__BB0_9:
	and.b32  	%r605, %r588, 4;
	setp.eq.s32 	%p6, %r605, 0;
	@%p6 bra 	$L__BB0_11;
	ld.global.u32 	%r606, [%rd7+40];
	xor.b32  	%r980, %r980, %r606;
	ld.global.u32 	%r607, [%rd7+44];
	xor.b32  	%r979, %r979, %r607;
	ld.global.u32 	%r608, [%rd7+48];
	xor.b32  	%r978, %r978, %r608;
	ld.global.u32 	%r609, [%rd7+52];
	xor.b32  	%r977, %r977, %r609;
	ld.global.u32 	%r610, [%rd7+56];
	xor.b32  	%r976, %r976, %r610;
$L__BB0_11:
	and.b32  	%r612, %r588, 8;
	setp.eq.s32 	%p7, %r612, 0;
	@%p7 bra 	$L__BB0_13;
	ld.global.u32 	%r613, [%rd7+60];
	xor.b32  	%r980, %r980, %r613;
	ld.global.u32 	%r614, [%rd7+64];
	xor.b32  	%r979, %r979, %r614;
	ld.global.u32 	%r615, [%rd7+68];
	xor.b32  	%r978, %r978, %r615;
	ld.global.u32 	%r616, [%rd7+72];
	xor.b32  	%r977, %r977, %r616;
	ld.global.u32 	%r617, [%rd7+76];
	xor.b32  	%r976, %r976, %r617;
$L__BB0_13:
	and.b32  	%r619, %r588, 16;
	setp.eq.s32 	%p8, %r619, 0;
	@%p8 bra 	$L__BB0_15;
	ld.global.u32 	%r620, [%rd7+80];
	xor.b32  	%r980, %r980, %r620;
	ld.global.u32 	%r621, [%rd7+84];
	xor.b32  	%r979, %r979, %r621;
	ld.global.u32 	%r622, [%rd7+88];
	xor.b32  	%r978, %r978, %r622;
	ld.global.u32 	%r623, [%rd7+92];
	xor.b32  	%r977, %r977, %r623;
	ld.global.u32 	%r624, [%rd7+96];
	xor.b32  	%r976, %r976, %r624;
$L__BB0_15:
	and.b32  	%r626, %r588, 32;
	setp.eq.s32 	%p9, %r626, 0;
	@%p9 bra 	$L__BB0_17;
	ld.global.u32 	%r627, [%rd7+100];
	xor.b32  	%r980, %r980, %r627;
	ld.global.u32 	%r628, [%rd7+104];
	xor.b32  	%r979, %r979, %r628;
	ld.global.u32 	%r629, [%rd7+108];
	xor.b32  	%r978, %r978, %r629;
	ld.global.u32 	%r630, [%rd7+112];
	xor.b32  	%r977, %r977, %r630;
	ld.global.u32 	%r631, [%rd7+116];
	xor.b32  	%r976, %r976, %r631;
$L__BB0_17:
	and.b32  	%r633, %r588, 64;
	setp.eq.s32 	%p10, %r633, 0;
	@%p10 bra 	$L__BB0_19;
	ld.global.u32 	%r634, [%rd7+120];
	xor.b32  	%r980, %r980, %r634;
	ld.global.u32 	%r635, [%rd7+124];
	xor.b32  	%r979, %r979, %r635;
	ld.global.u32 	%r636, [%rd7+128];
	xor.b32  	%r978, %r978, %r636;
	ld.global.u32 	%r637, [%rd7+132];
	xor.b32  	%r977, %r977, %r637;
	ld.global.u32 	%r638, [%rd7+136];
	xor.b32  	%r976, %r976, %r638;
$L__BB0_19:
	and.b32  	%r640, %r588, 128;
	setp.eq.s32 	%p11, %r640, 0;
	@%p11 bra 	$L__BB0_21;
	ld.global.u32 	%r641, [%rd7+140];
	xor.b32  	%r980, %r980, %r641;
	ld.global.u32 	%r642, [%rd7+144];
	xor.b32  	%r979, %r979, %r642;
	ld.global.u32 	%r643, [%rd7+148];
	xor.b32  	%r978, %r978, %r643;
	ld.global.u32 	%r644, [%rd7+152];
	xor.b32  	%r977, %r977, %r644;
	ld.global.u32 	%r645, [%rd7+156];
	xor.b32  	%r976, %r976, %r645;
$L__BB0_21:
	and.b32  	%r647, %r588, 256;
	setp.eq.s32 	%p12, %r647, 0;
	@%p12 bra 	$L__BB0_23;
	ld.global.u32 	%r648, [%rd7+160];
	xor.b32  	%r980, %r980, %r648;
	ld.global.u32 	%r649, [%rd7+164];
	xor.b32  	%r979, %r979, %r649;
	ld.global.u32 	%r650, [%rd7+168];
	xor.b32  	%r978, %r978, %r650;
	ld.global.u32 	%r651, [%rd7+172];
	xor.b32  	%r977, %r977, %r651;
	ld.global.u32 	%r652, [%rd7+176];
	xor.b32  	%r976, %r976, %r652;
$L__BB0_23:
	and.b32  	%r654, %r588, 512;
	setp.eq.s32 	%p13, %r654, 0;
	@%p13 bra 	$L__BB0_25;
	ld.global.u32 	%r655, [%rd7+180];
	xor.b32  	%r980, %r980, %r655;
	ld.global.u32 	%r656, [%rd7+184];
	xor.b32  	%r979, %r979, %r656;
	ld.global.u32 	%r657, [%rd7+188];
	xor.b32  	%r978, %r978, %r657;
	ld.global.u32 	%r658, [%rd7+192];
	xor.b32  	%r977, %r977, %r658;
	ld.global.u32 	%r659, [%rd7+196];
	xor.b32  	%r976, %r976, %r659;
$L__BB0_25:
	and.b32  	%r661, %r588, 1024;
	setp.eq.s32 	%p14, %r661, 0;
	@%p14 bra 	$L__BB0_27;
	ld.global.u32 	%r662, [%rd7+200];
	xor.b32  	%r980, %r980, %r662;
	ld.global.u32 	%r663, [%rd7+204];
	xor.b32  	%r979, %r979, %r663;
	ld.global.u32 	%r664, [%rd7+208];
	xor.b32  	%r978, %r978, %r664;
	ld.global.u32 	%r665, [%rd7+212];
	xor.b32  	%r977, %r977, %r665;
	ld.global.u32 	%r666, [%rd7+216];
	xor.b32  	%r976, %r976, %r666;
$L__BB0_27:
	and.b32  	%r668, %r588, 2048;
	setp.eq.s32 	%p15, %r668, 0;
	@%p15 bra 	$L__BB0_29;
	ld.global.u32 	%r669, [%rd7+220];
	xor.b32  	%r980, %r980, %r669;
	ld.global.u32 	%r670, [%rd7+224];
	xor.b32  	%r979, %r979, %r670;
	ld.global.u32 	%r671, [%rd7+228];
	xor.b32  	%r978, %r978, %r671;
	ld.global.u32 	%r672, [%rd7+232];
	xor.b32  	%r977, %r977, %r672;
	ld.global.u32 	%r673, [%rd7+236];
	xor.b32  	%r976, %r976, %r673;
$L__BB0_29:
	and.b32  	%r675, %r588, 4096;
	setp.eq.s32 	%p16, %r675, 0;
	@%p16 bra 	$L__BB0_31;
	ld.global.u32 	%r676, [%rd7+240];
	xor.b32  	%r980, %r980, %r676;
	ld.global.u32 	%r677, [%rd7+244];
	xor.b32  	%r979, %r979, %r677;
	ld.global.u32 	%r678, [%rd7+248];
	xor.b32  	%r978, %r978, %r678;
	ld.global.u32 	%r679, [%rd7+252];
	xor.b32  	%r977, %r977, %r679;
	ld.global.u32 	%r680, [%rd7+256];
	xor.b32  	%r976, %r976, %r680;
$L__BB0_31:
	and.b32  	%r682, %r588, 8192;
	setp.eq.s32 	%p17, %r682, 0;
	@%p17 bra 	$L__BB0_33;
	ld.global.u32 	%r683, [%rd7+260];
	xor.b32  	%r980, %r980, %r683;
	ld.global.u32 	%r684, [%rd7+264];
	xor.b32  	%r979, %r979, %r684;
	ld.global.u32 	%r685, [%rd7+268];
	xor.b32  	%r978, %r978, %r685;
	ld.global.u32 	%r686, [%rd7+272];
	xor.b32  	%r977, %r977, %r686;
	ld.global.u32 	%r687, [%rd7+276];
	xor.b32  	%r976, %r976, %r687;
$L__BB0_33:
	and.b32  	%r689, %r588, 16384;
	setp.eq.s32 	%p18, %r689, 0;
	@%p18 bra 	$L__BB0_35;
	ld.global.u32 	%r690, [%rd7+280];
	xor.b32  	%r980, %r980, %r690;
	ld.global.u32 	%r691, [%rd7+284];
	xor.b32  	%r979, %r979, %r691;
	ld.global.u32 	%r692, [%rd7+288];
	xor.b32  	%r978, %r978, %r692;
	ld.global.u32 	%r693, [%rd7+292];
	xor.b32  	%r977, %r977, %r693;
	ld.global.u32 	%r694, [%rd7+296];
	xor.b32  	%r976, %r976, %r694;
$L__BB0_35:
	and.b32  	%r696, %r588, 32768;
	setp.eq.s32 	%p19, %r696, 0;
	@%p19 bra 	$L__BB0_37;
	ld.global.u32 	%r697, [%rd7+300];
	xor.b32  	%r980, %r980, %r697;
	ld.global.u32 	%r698, [%rd7+304];
	xor.b32  	%r979, %r979, %r698;
	ld.global.u32 	%r699, [%rd7+308];
	xor.b32  	%r978, %r978, %r699;
	ld.global.u32 	%r700, [%rd7+312];
	xor.b32  	%r977, %r977, %r700;
	ld.global.u32 	%r701, [%rd7+316];
	xor.b32  	%r976, %r976, %r701;
$L__BB0_37:
	add.s32 	%r975, %r975, 16;
	setp.ne.s32 	%p20, %r975, 32;
	@%p20 bra 	$L__BB0_5;
	mad.lo.s32 	%r702, %r969, -31, %r19;
	add.s32 	%r969, %r702, 1;
	setp.ne.s32 	%p21, %r969, 5;
	@%p21 bra 	$L__BB0_4;
	st.local.u32 	[%rd2+4], %r980;
	st.local.v2.u32 	[%rd2+8], {%r979, %r978};
	st.local.v2.u32 	[%rd2+16], {%r977, %r976};
	setp.eq.s64 	%p22, %rd5, 1;
	@%p22 bra 	$L__BB0_114;
	mov.b32 	%r976, 0;
	mov.u32 	%r977, %r976;
	mov.u32 	%r978, %r976;
	mov.u32 	%r979, %r976;
	mov.u32 	%r980, %r976;
	mov.u32 	%r1061, %r976;
$L__BB0_41:
	mul.wide.u32 	%rd18, %r1061, 4;
	add.s64 	%rd19, %rd2, %rd18;
	ld.local.u32 	%r194, [%rd19+4];
	shl.b32 	%r195, %r1061, 5;
	mov.b32 	%r1067, 0;
$L__BB0_42:
	.pragma "nounroll";
	shr.u32 	%r705, %r194, %r1067;
	and.b32  	%r706, %r705, 1;
	setp.eq.b32 	%p23, %r706, 1;
	not.pred 	%p24, %p23;
	add.s32 	%r707, %r195, %r1067;
	mul.lo.s32 	%r708, %r707, 5;
	mul.wide.u32 	%rd20, %r708, 4;
	add.s64 	%rd8, %rd6, %rd20;
	@%p24 bra 	$L__BB0_44;
	ld.global.u32 	%r709, [%rd8];
	xor.b32  	%r980, %r980, %r709;
	ld.global.u32 	%r710, [%rd8+4];
	xor.b32  	%r979, %r979, %r710;
	ld.global.u32 	%r711, [%rd8+8];
	xor.b32  	%r978, %r978, %r711;
	ld.global.u32 	%r712, [%rd8+12];
	xor.b32  	%r977, %r977, %r712;
	ld.global.u32 	%r713, [%rd8+16];
	xor.b32  	%r976, %r976, %r713;
$L__BB0_44:
	and.b32  	%r715, %r705, 2;
	setp.eq.s32 	%p25, %r715, 0;
	@%p25 bra 	$L__BB0_46;
	ld.global.u32 	%r716, [%rd8+20];
	xor.b32  	%r980, %r980, %r716;
	ld.global.u32 	%r717, [%rd8+24];
	xor.b32  	%r979, %r979, %r717;
	ld.global.u32 	%r718, [%rd8+28];
	xor.b32  	%r978, %r978, %r718;
	ld.global.u32 	%r719, [%rd8+32];
	xor.b32  	%r977, %r977, %r719;
	ld.global.u32 	%r720, [%rd8+36];
	xor.b32  	%r976, %r976, %r720;
$L__BB0_46:
	and.b32  	%r722, %r705, 4;
	setp.eq.s32 	%p26, %r722, 0;
	@%p26 bra 	$L__BB0_48;
	ld.global.u32 	%r723, [%rd8+40];
	xor.b32  	%r980, %r980, %r723;
	ld.global.u32 	%r724, [%rd8+44];
	xor.b32  	%r979, %r979, %r724;
	ld.global.u32 	%r725, [%rd8+48];
	xor.b32  	%r978, %r978, %r725;
	ld.global.u32 	%r726, [%rd8+52];
	xor.b32  	%r977, %r977, %r726;
	ld.global.u32 	%r727, [%rd8+56];
	xor.b32  	%r976, %r976, %r727;
$L__BB0_48:
	and.b32  	%r729, %r705, 8;
	setp.eq.s32 	%p27, %r729, 0;
	@%p27 bra 	$L__BB0_50;
	ld.global.u32 	%r730, [%rd8+60];
	xor.b32  	%r980, %r980, %r730;
	ld.global.u32 	%r731, [%rd8+64];
	xor.b32  	%r979, %r979, %r731;
	ld.global.u32 	%r732, [%rd8+68];
	xor.b32  	%r978, %r978, %r732;
	ld.global.u32 	%r733, [%rd8+72];
	xor.b32  	%r977, %r977, %r733;
	ld.global.u32 	%r734, [%rd8+76];
	xor.b32  	%r976, %r976, %r734;
$L__BB0_50:
	and.b32  	%r736, %r705, 16;
	setp.eq.s32 	%p28, %r736, 0;
	@%p28 bra 	$L__BB0_52;
	ld.global.u32 	%r737, [%rd8+80];
	xor.b32  	%r980, %r980, %r737;
	ld.global.u32 	%r738, [%rd8+84];
	xor.b32  	%r979, %r979, %r738;
	ld.global.u32 	%r739, [%rd8+88];
	xor.b32  	%r978, %r978, %r739;
	ld.global.u32 	%r740, [%rd8+92];
	xor.b32  	%r977, %r977, %r740;
	ld.global.u32 	%r741, [%rd8+96];
	xor.b32  	%r976, %r976, %r741;
$L__BB0_52:
	and.b32  	%r743, %r705, 32;
	setp.eq.s32 	%p29, %r743, 0;
	@%p29 bra 	$L__BB0_54;
	ld.global.u32 	%r744, [%rd8+100];
	xor.b32  	%r980, %r980, %r744;
	ld.global.u32 	%r745, [%rd8+104];
	xor.b32  	%r979, %r979, %r745;
	ld.global.u32 	%r746, [%rd8+108];
	xor.b32  	%r978, %r978, %r746;
	ld.global.u32 	%r747, [%rd8+112];
	xor.b32  	%r977, %r977, %r747;
	ld.global.u32 	%r748, [%rd8+116];
	xor.b32  	%r976, %r976, %r748;
$L__BB0_54:
	and.b32  	%r750, %r705, 64;
	setp.eq.s32 	%p30, %r750, 0;
	@%p30 bra 	$L__BB0_56;
	ld.global.u32 	%r751, [%rd8+120];
	xor.b32  	%r980, %r980, %r751;
	ld.global.u32 	%r752, [%rd8+124];
	xor.b32  	%r979, %r979, %r752;
	ld.global.u32 	%r753, [%rd8+128];
	xor.b32  	%r978, %r978, %r753;
	ld.global.u32 	%r754, [%rd8+132];
	xor.b32  	%r977, %r977, %r754;
	ld.global.u32 	%r755, [%rd8+136];
	xor.b32  	%r976, %r976, %r755;
$L__BB0_56:
	and.b32  	%r757, %r705, 128;
	setp.eq.s32 	%p31, %r757, 0;
	@%p31 bra 	$L__BB0_58;
	ld.global.u32 	%r758, [%rd8+140];
	xor.b32  	%r980, %r980, %r758;
	ld.global.u32 	%r759, [%rd8+144];
	xor.b32  	%r979, %r979, %r759;
	ld.global.u32 	%r760, [%rd8+148];
	xor.b32  	%r978, %r978, %r760;
	ld.global.u32 	%r761, [%rd8+152];
	xor.b32  	%r977, %r977, %r761;
	ld.global.u32 	%r762, [%rd8+156];
	xor.b32  	%r976, %r976, %r762;
$L__BB0_58:
	and.b32  	%r764, %r705, 256;
	setp.eq.s32 	%p32, %r764, 0;
	@%p32 bra 	$L__BB0_60;
	ld.global.u32 	%r765, [%rd8+160];
	xor.b32  	%r980, %r980, %r765;
	ld.global.u32 	%r766, [%rd8+164];
	xor.b32  	%r979, %r979, %r766;
	ld.global.u32 	%r767, [%rd8+168];
	xor.b32  	%r978, %r978, %r767;
	ld.global.u32 	%r768, [%rd8+172];
	xor.b32  	%r977, %r977, %r768;
	ld.global.u32 	%r769, [%rd8+176];
	xor.b32  	%r976, %r976, %r769;
$L__BB0_60:
	and.b32  	%r771, %r705, 512;
	setp.eq.s32 	%p33, %r771, 0;
	@%p33 bra 	$L__BB0_62;
	ld.global.u32 	%r772, [%rd8+180];
	xor.b32  	%r980, %r980, %r772;
	ld.global.u32 	%r773, [%rd8+184];
	xor.b32  	%r979, %r979, %r773;
	ld.global.u32 	%r774, [%rd8+188];
	xor.b32  	%r978, %r978, %r774;
	ld.global.u32 	%r775, [%rd8+192];
	xor.b32  	%r977, %r977, %r775;
	ld.global.u32 	%r776, [%rd8+196];
	xor.b32  	%r976, %r976, %r776;
$L__BB0_62:
	and.b32  	%r778, %r705, 1024;
	setp.eq.s32 	%p34, %r778, 0;
	@%p34 bra 	$L__BB0_64;
	ld.global.u32 	%r779, [%rd8+200];
	xor.b32  	%r980, %r980, %r779;
	ld.global.u32 	%r780, [%rd8+204];
	xor.b32  	%r979, %r979, %r780;
	ld.global.u32 	%r781, [%rd8+208];
	xor.b32  	%r978, %r978, %r781;
	ld.global.u32 	%r782, [%rd8+212];
	xor.b32  	%r977, %r977, %r782;
	ld.global.u32 	%r783, [%rd8+216];
	xor.b32  	%r976, %r976, %r783;
$L__BB0_64:
	and.b32  	%r785, %r705, 2048;
	setp.eq.s32 	%p35, %r785, 0;
	@%p35 bra 	$L__BB0_66;
	ld.global.u32 	%r786, [%rd8+220];
	xor.b32  	%r980, %r980, %r786;
	ld.global.u32 	%r787, [%rd8+224];
	xor.b32  	%r979, %r979, %r787;
	ld.global.u32 	%r788, [%rd8+228];
	xor.b32  	%r978, %r978, %r788;
	ld.global.u32 	%r789, [%rd8+232];
	xor.b32  	%r977, %r977, %r789;
	ld.global.u32 	%r790, [%rd8+236];
	xor.b32  	%r976, %r976, %r790;
$L__BB0_66:
	and.b32  	%r792, %r705, 4096;
	setp.eq.s32 	%p36, %r792, 0;
	@%p36 bra 	$L__BB0_68;
	ld.global.u32 	%r793, [%rd8+240];
	xor.b32  	%r980, %r980, %r793;
	ld.global.u32 	%r794, [%rd8+244];
	xor.b32  	%r979, %r979, %r794;
	ld.global.u32 	%r795, [%rd8+248];
	xor.b32  	%r978, %r978, %r795;
	ld.global.u32 	%r796, [%rd8+252];
	xor.b32  	%r977, %r977, %r796;
	ld.global.u32 	%r797, [%rd8+256];
	xor.b32  	%r976, %r976, %r797;
$L__BB0_68:
	and.b32  	%r799, %r705, 8192;
	setp.eq.s32 	%p37, %r799, 0;
	@%p37 bra 	$L__BB0_70;
	ld.global.u32 	%r800, [%rd8+260];
	xor.b32  	%r980, %r980, %r800;
	ld.global.u32 	%r801, [%rd8+264];
	xor.b32  	%r979, %r979, %r801;
	ld.global.u32 	%r802, [%rd8+268];
	xor.b32  	%r978, %r978, %r802;
	ld.global.u32 	%r803, [%rd8+272];
	xor.b32  	%r977, %r977, %r803;
	ld.global.u32 	%r804, [%rd8+276];
	xor.b32  	%r976, %r976, %r804;
$L__BB0_70:
	and.b32  	%r806, %r705, 16384;
	setp.eq.s32 	%p38, %r806, 0;
	@%p38 bra 	$L__BB0_72;
	ld.global.u32 	%r807, [%rd8+280];
	xor.b32  	%r980, %r980, %r807;
	ld.global.u32 	%r808, [%rd8+284];
	xor.b32  	%r979, %r979, %r808;
	ld.global.u32 	%r809, [%rd8+288];
	xor.b32  	%r978, %r978, %r809;
	ld.global.u32 	%r810, [%rd8+292];
	xor.b32  	%r977, %r977, %r810;
	ld.global.u32 	%r811, [%rd8+296];
	xor.b32  	%r976, %r976, %r811;
$L__BB0_72:
	and.b32  	%r813, %r705, 32768;
	setp.eq.s32 	%p39, %r813, 0;
	@%p39 bra 	$L__BB0_74;
	ld.global.u32 	%r814, [%rd8+300];
	xor.b32  	%r980, %r980, %r814;
	ld.global.u32 	%r815, [%rd8+304];
	xor.b32  	%r979, %r979, %r815;
	ld.global.u32 	%r816, [%rd8+308];
	xor.b32  	%r978, %r978, %r816;
	ld.global.u32 	%r817, [%rd8+312];
	xor.b32  	%r977, %r977, %r817;
	ld.global.u32 	%r818, [%rd8+316];
	xor.b32  	%r976, %r976, %r818;
$L__BB0_74:
	add.s32 	%r1067, %r1067, 16;
	setp.ne.s32 	%p40, %r1067, 32;
	@%p40 bra 	$L__BB0_42;
	mad.lo.s32 	%r819, %r1061, -31, %r195;
	add.s32 	%r1061, %r819, 1;
	setp.ne.s32 	%p41, %r1061, 5;
	@%p41 bra 	$L__BB0_41;
	st.local.u32 	[%rd2+4], %r980;
	st.local.v2.u32 	[%rd2+8], {%r979, %r978};
	st.local.v2.u32 	[%rd2+16], {%r977, %r976};
	setp.ne.s64 	%p42, %rd5, 3;
	@%p42 bra 	$L__BB0_114;
	mov.b32 	%r976, 0;
	mov.u32 	%r977, %r976;
	mov.u32 	%r978, %r976;
	mov.u32 	%r979, %r976;
	mov.u32 	%r980, %r976;
	mov.u32 	%r1153, %r976;
$L__BB0_78:
	mul.wide.u32 	%rd21, %r1153, 4;
	add.s64 	%rd22, %rd2, %rd21;
	ld.local.u32 	%r370, [%rd22+4];
	shl.b32 	%r371, %r1153, 5;
	mov.b32 	%r1159, 0;
$L__BB0_79:
	.pragma "nounroll";
	shr.u32 	%r822, %r370, %r1159;
	and.b32  	%r823, %r822, 1;
	setp.eq.b32 	%p43, %r823, 1;
	not.pred 	%p44, %p43;
	add.s32 	%r824, %r371, %r1159;
	mul.lo.s32 	%r825, %r824, 5;
	mul.wide.u32 	%rd23, %r825, 4;
	add.s64 	%rd9, %rd6, %rd23;
	@%p44 bra 	$L__BB0_81;
	ld.global.u32 	%r826, [%rd9];
	xor.b32  	%r980, %r980, %r826;
	ld.global.u32 	%r827, [%rd9+4];
	xor.b32  	%r979, %r979, %r827;
	ld.global.u32 	%r828, [%rd9+8];
	xor.b32  	%r978, %r978, %r828;
	ld.global.u32 	%r829, [%rd9+12];
	xor.b32  	%r977, %r977, %r829;
	ld.global.u32 	%r830, [%rd9+16];
	xor.b32  	%r976, %r976, %r830;
$L__BB0_81:
	and.b32  	%r832, %r822, 2;
	setp.eq.s32 	%p45, %r832, 0;
	@%p45 bra 	$L__BB0_83;
	ld.global.u32 	%r833, [%rd9+20];
	xor.b32  	%r980, %r980, %r833;
	ld.global.u32 	%r834, [%rd9+24];
	xor.b32  	%r979, %r979, %r834;
	ld.global.u32 	%r835, [%rd9+28];
	xor.b32  	%r978, %r978, %r835;
	ld.global.u32 	%r836, [%rd9+32];
	xor.b32  	%r977, %r977, %r836;
	ld.global.u32 	%r837, [%rd9+36];
	xor.b32  	%r976, %r976, %r837;
$L__BB0_83:
	and.b32  	%r839, %r822, 4;
	setp.eq.s32 	%p46, %r839, 0;
	@%p46 bra 	$L__BB0_85;
	ld.global.u32 	%r840, [%rd9+40];
	xor.b32  	%r980, %r980, %r840;
	ld.global.u32 	%r841, [%rd9+44];
	xor.b32  	%r979, %r979, %r841;
	ld.global.u32 	%r842, [%rd9+48];
	xor.b32  	%r978, %r978, %r842;
	ld.global.u32 	%r843, [%rd9+52];
	xor.b32  	%r977, %r977, %r843;
	ld.global.u32 	%r844, [%rd9+56];
	xor.b32  	%r976, %r976, %r844;
$L__BB0_85:
	and.b32  	%r846, %r822, 8;
	setp.eq.s32 	%p47, %r846, 0;
	@%p47 bra 	$L__BB0_87;
	ld.global.u32 	%r847, [%rd9+60];
	xor.b32  	%r980, %r980, %r847;
	ld.global.u32 	%r848, [%rd9+64];
	xor.b32  	%r979, %r979, %r848;
	ld.global.u32 	%r849, [%rd9+68];
	xor.b32  	%r978, %r978, %r849;
	ld.global.u32 	%r850, [%rd9+72];
	xor.b32  	%r977, %r977, %r850;
	ld.global.u32 	%r851, [%rd9+76];
	xor.b32  	%r976, %r976, %r851;
$L__BB0_87:
	and.b32  	%r853, %r822, 16;
	setp.eq.s32 	%p48, %r853, 0;
	@%p48 bra 	$L__BB0_89;
	ld.global.u32 	%r854, [%rd9+80];
	xor.b32  	%r980, %r980, %r854;
	ld.global.u32 	%r855, [%rd9+84];
	xor.b32  	%r979, %r979, %r855;
	ld.global.u32 	%r856, [%rd9+88];
	xor.b32  	%r978, %r978, %r856;
	ld.global.u32 	%r857, [%rd9+92];
	xor.b32  	%r977, %r977, %r857;
	ld.global.u32 	%r858, [%rd9+96];
	xor.b32  	%r976, %r976, %r858;
$L__BB0_89:
	and.b32  	%r860, %r822, 32;
	setp.eq.s32 	%p49, %r860, 0;
	@%p49 bra 	$L__BB0_91;
	ld.global.u32 	%r861, [%rd9+100];
	xor.b32  	%r980, %r980, %r861;
	ld.global.u32 	%r862, [%rd9+104];
	xor.b32  	%r979, %r979, %r862;
	ld.global.u32 	%r863, [%rd9+108];
	xor.b32  	%r978, %r978, %r863;
	ld.global.u32 	%r864, [%rd9+112];
	xor.b32  	%r977, %r977, %r864;
	ld.global.u32 	%r865, [%rd9+116];
	xor.b32  	%r976, %r976, %r865;
$L__BB0_91:
	and.b32  	%r867, %r822, 64;
	setp.eq.s32 	%p50, %r867, 0;
	@%p50 bra 	$L__BB0_93;
	ld.global.u32 	%r868, [%rd9+120];
	xor.b32  	%r980, %r980, %r868;
	ld.global.u32 	%r869, [%rd9+124];
	xor.b32  	%r979, %r979, %r869;
	ld.global.u32 	%r870, [%rd9+128];
	xor.b32  	%r978, %r978, %r870;
	ld.global.u32 	%r871, [%rd9+132];
	xor.b32  	%r977, %r977, %r871;
	ld.global.u32 	%r872, [%rd9+136];
	xor.b32  	%r976, %r976, %r872;
$L__BB0_93:
	and.b32  	%r874, %r822, 128;
	setp.eq.s32 	%p51, %r874, 0;
	@%p51 bra 	$L__BB0_95;
	ld.global.u32 	%r875, [%rd9+140];
	xor.b32  	%r980, %r980, %r875;
	ld.global.u32 	%r876, [%rd9+144];
	xor.b32  	%r979, %r979, %r876;
	ld.global.u32 	%r877, [%rd9+148];
	xor.b32  	%r978, %r978, %r877;
	ld.global.u32 	%r878, [%rd9+152];
	xor.b32  	%r977, %r977, %r878;
	ld.global.u32 	%r879, [%rd9+156];
	xor.b32  	%r976, %r976, %r879;
$L__BB0_95:
	and.b32  	%r881, %r822, 256;
	setp.eq.s32 	%p52, %r881, 0;
	@%p52 bra 	$L__BB0_97;
	ld.global.u32 	%r882, [%rd9+160];
	xor.b32  	%r980, %r980, %r882;
	ld.global.u32 	%r883, [%rd9+164];
	xor.b32  	%r979, %r979, %r883;
	ld.global.u32 	%r884, [%rd9+168];
	xor.b32  	%r978, %r978, %r884;
	ld.global.u32 	%r885, [%rd9+172];
	xor.b32  	%r977, %r977, %r885;
	ld.global.u32 	%r886, [%rd9+176];
	xor.b32  	%r976, %r976, %r886;
$L__BB0_97:
	and.b32  	%r888, %r822, 512;
	setp.eq.s32 	%p53, %r888, 0;
	@%p53 bra 	$L__BB0_99;
	ld.global.u32 	%r889, [%rd9+180];
	xor.b32  	%r980, %r980, %r889;
	ld.global.u32 	%r890, [%rd9+184];
	xor.b32  	%r979, %r979, %r890;
	ld.global.u32 	%r891, [%rd9+188];
	xor.b32  	%r978, %r978, %r891;
	ld.global.u32 	%r892, [%rd9+192];
	xor.b32  	%r977, %r977, %r892;
	ld.global.u32 	%r893, [%rd9+196];
	xor.b32  	%r976, %r976, %r893;
$L__BB0_99:
	and.b32  	%r895, %r822, 1024;
	setp.eq.s32 	%p54, %r895, 0;
	@%p54 bra 	$L__BB0_101;
	ld.global.u32 	%r896, [%rd9+200];
	xor.b32  	%r980, %r980, %r896;
	ld.global.u32 	%r897, [%rd9+204];
	xor.b32  	%r979, %r979, %r897;
	ld.global.u32 	%r898, [%rd9+208];
	xor.b32  	%r978, %r978, %r898;
	ld.global.u32 	%r899, [%rd9+212];
	xor.b32  	%r977, %r977, %r899;
	ld.global.u32 	%r900, [%rd9+216];
	xor.b32  	%r976, %r976, %r900;
$L__BB0_101:
	and.b32  	%r902, %r822, 2048;
	setp.eq.s32 	%p55, %r902, 0;
	@%p55 bra 	$L__BB0_103;
	ld.global.u32 	%r903, [%rd9+220];
	xor.b32  	%r980, %r980, %r903;
	ld.global.u32 	%r904, [%rd9+224];
	xor.b32  	%r979, %r979, %r904;
	ld.global.u32 	%r905, [%rd9+228];
	xor.b32  	%r978, %r978, %r905;
	ld.global.u32 	%r906, [%rd9+232];
	xor.b32  	%r977, %r977, %r906;
	ld.global.u32 	%r907, [%rd9+236];
	xor.b32  	%r976, %r976, %r907;
$L__BB0_103:
	and.b32  	%r909, %r822, 4096;
	setp.eq.s32 	%p56, %r909, 0;
	@%p56 bra 	$L__BB0_105;
	ld.global.u32 	%r910, [%rd9+240];
	xor.b32  	%r980, %r980, %r910;
	ld.global.u32 	%r911, [%rd9+244];
	xor.b32  	%r979, %r979, %r911;
	ld.global.u32 	%r912, [%rd9+248];
	xor.b32  	%r978, %r978, %r912;
	ld.global.u32 	%r913, [%rd9+252];
	xor.b32  	%r977, %r977, %r913;
	ld.global.u32 	%r914, [%rd9+256];
	xor.b32  	%r976, %r976, %r914;
$L__BB0_105:
	and.b32  	%r916, %r822, 8192;
	setp.eq.s32 	%p57, %r916, 0;
	@%p57 bra 	$L__BB0_107;
	ld.global.u32 	%r917, [%rd9+260];
	xor.b32  	%r980, %r980, %r917;
	ld.global.u32 	%r918, [%rd9+264];
	xor.b32  	%r979, %r979, %r918;
	ld.global.u32 	%r919, [%rd9+268];
	xor.b32  	%r978, %r978, %r919;
	ld.global.u32 	%r920, [%rd9+272];
	xor.b32  	%r977, %r977, %r920;
	ld.global.u32 	%r921, [%rd9+276];
	xor.b32  	%r976, %r976, %r921;
$L__BB0_107:
	and.b32  	%r923, %r822, 16384;
	setp.eq.s32 	%p58, %r923, 0;
	@%p58 bra 	$L__BB0_109;
	ld.global.u32 	%r924, [%rd9+280];
	xor.b32  	%r980, %r980, %r924;
	ld.global.u32 	%r925, [%rd9+284];
	xor.b32  	%r979, %r979, %r925;
	ld.global.u32 	%r926, [%rd9+288];
	xor.b32  	%r978, %r978, %r926;
	ld.global.u32 	%r927, [%rd9+292];
	xor.b32  	%r977, %r977, %r927;
	ld.global.u32 	%r928, [%rd9+296];
	xor.b32  	%r976, %r976, %r928;
$L__BB0_109:
	and.b32  	%r930, %r822, 32768;
	setp.eq.s32 	%p59, %r930, 0;
	@%p59 bra 	$L__BB0_111;
	ld.global.u32 	%r931, [%rd9+300];
	xor.b32  	%r980, %r980, %r931;
	ld.global.u32 	%r932, [%rd9+304];
	xor.b32  	%r979, %r979, %r932;
	ld.global.u32 	%r933, [%rd9+308];
	xor.b32  	%r978, %r978, %r933;
	ld.global.u32 	%r934, [%rd9+312];
	xor.b32  	%r977, %r977, %r934;
	ld.global.u32 	%r935, [%rd9+316];
	xor.b32  	%r976, %r976, %r935;
$L__BB0_111:
	add.s32 	%r1159, %r1159, 16;
	setp.ne.s32 	%p60, %r1159, 32;
	@%p60 bra 	$L__BB0_79;
	mad.lo.s32 	%r936, %r1153, -31, %r371;
	add.s32 	%r1153, %r936, 1;
	setp.ne.s32 	%p61, %r1153, 5;
	@%p61 bra 	$L__BB0_78;
	st.local.u32 	[%rd2+4], %r980;
	st.local.v2.u32 	[%rd2+8], {%r979, %r978};
	st.local.v2.u32 	[%rd2+16], {%r977, %r976};
$L__BB0_114:
	shr.u64 	%rd28, %rd4, 2;
	add.s32 	%r963, %r963, 1;
	setp.gt.u64 	%p62, %rd4, 3;
	@%p62 bra 	$L__BB0_2;
$L__BB0_115:
	setp.eq.s32 	%p63, %r577, 1;
	@%p63 bra 	$L__BB0_119;
	setp.ge.s32 	%p64, %r1256, %r575;
	@%p64 bra 	$L__BB0_122;
	mul.lo.s32 	%r551, %r576, 9;
	mov.u32 	%r937, %ntid.x;
	mov.u32 	%r938, %nctaid.x;
	mul.lo.s32 	%r552, %r937, %r938;
$L__BB0_118:
	mov.u32 	%r569, %r979;
	mov.u32 	%r979, %r978;
	mov.u32 	%r978, %r977;
	mov.u32 	%r977, %r976;
	shr.u32 	%r939, %r980, 2;
	xor.b32  	%r940, %r939, %r980;
	shl.b32 	%r941, %r977, 4;
	shl.b32 	%r942, %r940, 1;
	xor.b32  	%r943, %r942, %r941;
	xor.b32  	%r944, %r943, %r940;
	xor.b32  	%r976, %r944, %r977;
	add.s32 	%r1250, %r1250, 362437;
	add.s32 	%r945, %r976, %r1250;
	rem.u32 	%r946, %r945, %r551;
	add.s32 	%r947, %r946, %r576;
	cvt.rn.f64.u32 	%fd1, %r947;
	mul.wide.s32 	%rd24, %r1256, 8;
	add.s64 	%rd25, %rd1, %rd24;
	st.global.f64 	[%rd25], %fd1;
	add.s32 	%r1256, %r1256, %r552;
	setp.lt.s32 	%p65, %r1256, %r575;
	mov.u32 	%r980, %r569;
	@%p65 bra 	$L__BB0_118;
	bra.uni 	$L__BB0_122;
$L__BB0_119:
	setp.ge.s32 	%p66, %r1256, %r575;
	@%p66 bra 	$L__BB0_122;
	mul.lo.s32 	%r553, %r576, 100;
	mov.u32 	%r948, %ntid.x;
	mov.u32 	%r949, %nctaid.x;
	mul.lo.s32 	%r554, %r948, %r949;
$L__BB0_121:
	mov.u32 	%r559, %r979;
	mov.u32 	%r979, %r978;
	mov.u32 	%r978, %r977;
	mov.u32 	%r977, %r976;
	shr.u32 	%r950, %r980, 2;
	xor.b32  	%r951, %r950, %r980;
	shl.b32 	%r952, %r977, 4;
	shl.b32 	%r953, %r951, 1;
	xor.b32  	%r954, %r953, %r952;
	xor.b32  	%r955, %r954, %r951;
	xor.b32  	%r976, %r955, %r977;
	add.s32 	%r1250, %r1250, 362437;
	add.s32 	%r956, %r976, %r1250;
	rem.u32 	%r957, %r956, %r553;
	cvt.rn.f64.u32 	%fd2, %r957;
	div.rn.f64 	%fd3, %fd2, 0d4059000000000000;
	add.f64 	%fd4, %fd3, 0d3FF0000000000000;
	mul.wide.s32 	%rd26, %r1256, 8;
	add.s64 	%rd27, %rd1, %rd26;
	st.global.f64 	[%rd27], %fd4;
	add.s32 	%r1256, %r1256, %r554;
	setp.lt.s32 	%p67, %r1256, %r575;
	mov.u32 	%r980, %r559;
	@%p67 bra 	$L__BB0_121;
$L__BB0_122:
	ret;

}
	// .globl	_Z10copyKernelPdS_i
.visible .entry _Z10copyKernelPdS_i(
	.param .u64 .ptr .align 1 _Z10copyKernelPdS_i_param_0,
	.param .u64 .ptr .align 1 _Z10copyKernelPdS_i_param_1,
	.param .u32 _Z10copyKernelPdS_i_param_2
)
{
	.reg .pred 	%p<2>;
	.reg .b32 	%r<3>;
	.reg .b64 	%rd<8>;
	.reg .b64 	%fd<2>;

	ld.param.u64 	%rd1, [_Z10copyKernelPdS_i_param_0];
	ld.param.u64 	%rd2, [_Z10copyKernelPdS_i_param_1];
	ld.param.u32 	%r2, [_Z10copyKernelPdS_i_param_2];
	mov.u32 	%r1, %ctaid.x;
	setp.ge.s32 	%p1, %r1, %r2;
	@%p1 bra 	$L__BB1_2;
	cvta.to.global.u64 	%rd3, %rd1;
	cvta.to.global.u64 	%rd4, %rd2;
	mul.wide.u32 	%rd5, %r1, 8;
	add.s64 	%rd6, %rd3, %rd5;
	ld.global.f64 	%fd1, [%rd6];
	add.s64 	%rd7, %rd4, %rd5;
	st.global.f64 	[%rd7], %fd1;
$L__BB1_2:
	ret;

}
	// .globl	_Z16mapSqrtCthKernelPdi
.visible .entry _Z16mapSqrtCthKernelPdi(
	.param .u64 .ptr .align 1 _Z16mapSqrtCthKernelPdi_param_0,
	.param .u32 _Z16mapSqrtCthKernelPdi_param_1
)
{
	.reg .pred 	%p<9>;
	.reg .b32 	%r<26>;
	.reg .b64 	%rd<5>;
	.reg .b64 	%fd<74>;

	ld.param.u64 	%rd2, [_Z16mapSqrtCthKernelPdi_param_0];
	ld.param.u32 	%r2, [_Z16mapSqrtCthKernelPdi_param_1];
	mov.u32 	%r1, %ctaid.x;
	setp.ge.s32 	%p1, %r1, %r2;
	@%p1 bra 	$L__BB2_8;
	cvta.to.global.u64 	%rd3, %rd2;
	mul.wide.u32 	%rd4, %r1, 8;
	add.s64 	%rd1, %rd3, %rd4;
	ld.global.f64 	%fd1, [%rd1];
	{
	.reg .b32 %temp; 
	mov.b64 	{%temp, %r3}, %fd1;
	}
	and.b32  	%r4, %r3, 2147483647;
	{
	.reg .b32 %temp; 
	mov.b64 	{%r5, %temp}, %fd1;
	}
	mov.b64 	%fd2, {%r5, %r4};
	setp.gt.u32 	%p2, %r4, 1072693247;
	@%p2 bra 	$L__BB2_3;
	mul.f64 	%fd39, %fd2, %fd2;
	fma.rn.f64 	%fd40, %fd39, 0d3D6B4C75AB274C53, 0d3DE611A561D87DEF;
	fma.rn.f64 	%fd41, %fd40, %fd39, 0d3E5AE64671B18F5C;
	fma.rn.f64 	%fd42, %fd41, %fd39, 0d3EC71DE3A465B1E4;
	fma.rn.f64 	%fd43, %fd42, %fd39, 0d3F2A01A01A02899D;
	fma.rn.f64 	%fd44, %fd43, %fd39, 0d3F811111111110A6;
	fma.rn.f64 	%fd45, %fd44, %fd39, 0d3FC5555555555556;
	mul.f64 	%fd46, %fd39, %fd45;
	fma.rn.f64 	%fd72, %fd46, %fd2, %fd2;
	bra.uni 	$L__BB2_4;
$L__BB2_3:
	{
	.reg .b32 %temp; 
	mov.b64 	{%temp, %r6}, %fd2;
	}
	fma.rn.f64 	%fd11, %fd2, 0d3FF71547652B82FE, 0d4338000000000000;
	{
	.reg .b32 %temp; 
	mov.b64 	{%r7, %temp}, %fd11;
	}
	add.s32 	%r8, %r7, -1;
	mov.f64 	%fd12, 0dC338000000000000;
	add.rn.f64 	%fd13, %fd11, %fd12;
	fma.rn.f64 	%fd14, %fd13, 0dBFE62E42FEFA39EF, %fd2;
	fma.rn.f64 	%fd15, %fd13, 0dBC7ABC9E3B39803F, %fd14;
	shl.b32 	%r9, %r6, 1;
	setp.lt.u32 	%p3, %r9, 2142496327;
	selp.f64 	%fd16, %fd2, %fd15, %p3;
	selp.b32 	%r10, 0, %r8, %p3;
	fma.rn.f64 	%fd17, %fd16, 0d3E21F4076ACD15B6, 0d3E5AF86D8EBD13CD;
	fma.rn.f64 	%fd18, %fd17, %fd16, 0d3E927E5092BA033D;
	fma.rn.f64 	%fd19, %fd18, %fd16, 0d3EC71DDE6C5F9DA1;
	fma.rn.f64 	%fd20, %fd19, %fd16, 0d3EFA01A018D034E6;
	fma.rn.f64 	%fd21, %fd20, %fd16, 0d3F2A01A01B3B6940;
	fma.rn.f64 	%fd22, %fd21, %fd16, 0d3F56C16C16C1B5DD;
	fma.rn.f64 	%fd23, %fd22, %fd16, 0d3F8111111110F74D;
	fma.rn.f64 	%fd24, %fd23, %fd16, 0d3FA555555555554D;
	fma.rn.f64 	%fd25, %fd24, %fd16, 0d3FC5555555555557;
	fma.rn.f64 	%fd26, %fd25, %fd16, 0d3FE0000000000000;
	mul.f64 	%fd27, %fd16, %fd26;
	fma.rn.f64 	%fd28, %fd27, %fd16, %fd16;
	setp.eq.s32 	%p4, %r10, 1024;
	shl.b32 	%r11, %r10, 20;
	add.s32 	%r12, %r11, 1072693248;
	selp.b32 	%r13, 2145386496, %r12, %p4;
	mov.b32 	%r14, 0;
	mov.b64 	%fd29, {%r14, %r13};
	mov.b32 	%r15, 1071644672;
	mov.b64 	%fd30, {%r14, %r15};
	sub.f64 	%fd31, %fd29, %fd30;
	fma.rn.f64 	%fd32, %fd28, %fd29, %fd31;
	add.f64 	%fd33, %fd32, %fd32;
	selp.f64 	%fd34, %fd33, %fd32, %p4;
	setp.eq.s32 	%p5, %r9, 0;
	selp.f64 	%fd35, %fd2, %fd34, %p5;
	fma.rn.f64 	%fd36, %fd35, 0d4000000000000000, 0d3FF0000000000000;
	div.rn.f64 	%fd37, %fd35, %fd36;
	add.f64 	%fd38, %fd35, %fd37;
	setp.ge.f64 	%p6, %fd2, 0d408633CE8FB9F87E;
	selp.f64 	%fd72, 0d7FF0000000000000, %fd38, %p6;
$L__BB2_4:
	copysign.f64 	%fd47, %fd1, %fd72;
	div.rn.f64 	%fd6, %fd1, %fd47;
	{
	.reg .b32 %temp; 
	mov.b64 	{%temp, %r16}, %fd6;
	}
	and.b32  	%r17, %r16, 2147483647;
	{
	.reg .b32 %temp; 
	mov.b64 	{%r18, %temp}, %fd6;
	}
	mov.b64 	%fd7, {%r18, %r17};
	{
	.reg .b32 %temp; 
	mov.b64 	{%temp, %r19}, %fd7;
	}
	setp.gt.u32 	%p7, %r19, 1082536910;
	@%p7 bra 	$L__BB2_6;
	fma.rn.f64 	%fd48, %fd7, 0d3FF71547652B82FE, 0d4338000000000000;
	{
	.reg .b32 %temp; 
	mov.b64 	{%r20, %temp}, %fd48;
	}
	mov.f64 	%fd49, 0dC338000000000000;
	add.rn.f64 	%fd50, %fd48, %fd49;
	fma.rn.f64 	%fd51, %fd50, 0dBFE62E42FEFA39EF, %fd7;
	fma.rn.f64 	%fd52, %fd50, 0dBC7ABC9E3B39803F, %fd51;
	fma.rn.f64 	%fd53, %fd52, 0d3E5ADE1569CE2BDF, 0d3E928AF3FCA213EA;
	fma.rn.f64 	%fd54, %fd53, %fd52, 0d3EC71DEE62401315;
	fma.rn.f64 	%fd55, %fd54, %fd52, 0d3EFA01997C89EB71;
	fma.rn.f64 	%fd56, %fd55, %fd52, 0d3F2A01A014761F65;
	fma.rn.f64 	%fd57, %fd56, %fd52, 0d3F56C16C1852B7AF;
	fma.rn.f64 	%fd58, %fd57, %fd52, 0d3F81111111122322;
	fma.rn.f64 	%fd59, %fd58, %fd52, 0d3FA55555555502A1;
	fma.rn.f64 	%fd60, %fd59, %fd52, 0d3FC5555555555511;
	fma.rn.f64 	%fd61, %fd60, %fd52, 0d3FE000000000000B;
	fma.rn.f64 	%fd62, %fd61, %fd52, 0d3FF0000000000000;
	fma.rn.f64 	%fd63, %fd62, %fd52, 0d3FF0000000000000;
	shl.b32 	%r21, %r20, 20;
	{
	.reg .b32 %temp; 
	mov.b64 	{%r22, %temp}, %fd63;
	}
	{
	.reg .b32 %temp; 
	mov.b64 	{%temp, %r23}, %fd63;
	}
	add.s32 	%r24, %r21, %r23;
	add.s32 	%r25, %r24, -2097152;
	mov.b64 	%fd64, {%r22, %r25};
	rcp.approx.ftz.f64 	%fd65, %fd64;
	neg.f64 	%fd66, %fd64;
	fma.rn.f64 	%fd67, %fd66, %fd65, 0d3FF0000000000000;
	fma.rn.f64 	%fd68, %fd67, %fd67, %fd67;
	fma.rn.f64 	%fd69, %fd68, %fd65, %fd65;
	fma.rn.f64 	%fd73, %fd69, 0d3FB0000000000000, %fd64;
	bra.uni 	$L__BB2_7;
$L__BB2_6:
	setp.le.f64 	%p8, %fd6, 0d7FF0000000000000;
	selp.f64 	%fd73, 0d7FF0000000000000, %fd6, %p8;
$L__BB2_7:
	add.f64 	%fd70, %fd73, %fd73;
	sqrt.rn.f64 	%fd71, %fd70;
	st.global.f64 	[%rd1], %fd71;
$L__BB2_8:
	ret;

}
	// .globl	_Z15mapPiCbrtKernelPdS_i
.visible .entry _Z15mapPiCbrtKernelPdS_i(
	.param .u64 .ptr .align 1 _Z15mapPiCbrtKernelPdS_i_param_0,
	.param .u64 .ptr .align 1 _Z15mapPiCbrtKernelPdS_i_param_1,
	.param .u32 _Z15mapPiCbrtKernelPdS_i_param_2
)
{
	.reg .pred 	%p<9>;
	.reg .b32 	%r<43>;
	.reg .b32 	%f<13>;
	.reg .b64 	%rd<8>;
	.reg .b64 	%fd<47>;

	ld.param.u64 	%rd3, [_Z15mapPiCbrtKernelPdS_i_param_0];
	ld.param.u64 	%rd2, [_Z15mapPiCbrtKernelPdS_i_param_1];
	ld.param.u32 	%r2, [_Z15mapPiCbrtKernelPdS_i_param_2];
	cvta.to.global.u64 	%rd1, %rd3;
	mov.u32 	%r1, %ctaid.x;
	setp.ne.s32 	%p1, %r1, 0;
	@%p1 bra 	$L__BB3_2;
	ld.global.f64 	%fd1, [%rd1];
	mul.f64 	%fd2, %fd1, 0d400921FB54442D18;
	{
	.reg .b32 %temp; 
	mov.b64 	{%r3, %temp}, %fd2;
	}
	{
	.reg .b32 %temp; 
	mov.b64 	{%temp, %r4}, %fd2;
	}
	and.b32  	%r5, %r4, 2147483647;
	setp.lt.u32 	%p2, %r5, 1048576;
	mov.b64 	%fd3, {%r3, %r5};
	mul.f64 	%fd4, %fd3, 0d4350000000000000;
	{
	.reg .b32 %temp; 
	mov.b64 	{%r6, %temp}, %fd4;
	}
	{
	.reg .b32 %temp; 
	mov.b64 	{%temp, %r7}, %fd4;
	}
	selp.b32 	%r8, %r6, %r3, %p2;
	selp.b32 	%r9, %r7, %r5, %p2;
	selp.b32 	%r10, 4078, 1048576, %p2;
	shr.u32 	%r11, %r9, 20;
	add.s32 	%r12, %r11, -1022;
	cvt.rn.f32.s32 	%f1, %r12;
	mul.f32 	%f2, %f1, 0f3EAAAAAB;
	cvt.rni.s32.f32 	%r13, %f2;
	mad.lo.s32 	%r14, %r13, -3145728, %r9;
	mov.b64 	%fd5, {%r8, %r14};
	cvt.rn.f32.f64 	%f3, %fd5;
	lg2.approx.ftz.f32 	%f4, %f3;
	mul.f32 	%f5, %f4, 0f3EAAAAAB;
	ex2.approx.ftz.f32 	%f6, %f5;
	cvt.f64.f32 	%fd6, %f6;
	mul.f64 	%fd7, %fd6, %fd6;
	{
	.reg .b32 %temp; 
	mov.b64 	{%r15, %temp}, %fd7;
	}
	{
	.reg .b32 %temp; 
	mov.b64 	{%temp, %r16}, %fd7;
	}
	add.s32 	%r17, %r16, 1048576;
	mov.b64 	%fd8, {%r15, %r17};
	fma.rn.f64 	%fd9, %fd8, %fd6, %fd5;
	rcp.approx.ftz.f64 	%fd10, %fd9;
	neg.f64 	%fd11, %fd9;
	fma.rn.f64 	%fd12, %fd11, %fd10, 0d3FF0000000000000;
	fma.rn.f64 	%fd13, %fd12, %fd12, %fd12;
	fma.rn.f64 	%fd14, %fd13, %fd10, %fd10;
	neg.f64 	%fd15, %fd6;
	fma.rn.f64 	%fd16, %fd7, %fd15, %fd5;
	mul.f64 	%fd17, %fd16, %fd14;
	fma.rn.f64 	%fd18, %fd6, %fd17, %fd6;
	{
	.reg .b32 %temp; 
	mov.b64 	{%r18, %temp}, %fd18;
	}
	{
	.reg .b32 %temp; 
	mov.b64 	{%temp, %r19}, %fd18;
	}
	add.s32 	%r20, %r13, %r10;
	shl.b32 	%r21, %r20, 20;
	add.s32 	%r22, %r19, %r21;
	mov.b64 	%fd19, {%r18, %r22};
	copysign.f64 	%fd20, %fd2, %fd19;
	add.f64 	%fd21, %fd2, %fd2;
	setp.equ.f64 	%p3, %fd21, %fd2;
	selp.f64 	%fd22, %fd21, %fd20, %p3;
	st.global.f64 	[%rd1], %fd22;
$L__BB3_2:
	setp.eq.s32 	%p4, %r1, 0;
	setp.ge.s32 	%p5, %r1, %r2;
	or.pred  	%p6, %p4, %p5;
	@%p6 bra 	$L__BB3_4;
	mul.wide.u32 	%rd4, %r1, 8;
	add.s64 	%rd5, %rd1, %rd4;
	ld.global.f64 	%fd23, [%rd5];
	cvta.to.global.u64 	%rd6, %rd2;
	add.s64 	%rd7, %rd6, %rd4;
	ld.global.f64 	%fd24, [%rd7];
	add.f64 	%fd25, %fd23, %fd24;
	mul.f64 	%fd26, %fd25, 0d400921FB54442D18;
	{
	.reg .b32 %temp; 
	mov.b64 	{%r23, %temp}, %fd26;
	}
	{
	.reg .b32 %temp; 
	mov.b64 	{%temp, %r24}, %fd26;
	}
	and.b32  	%r25, %r24, 2147483647;
	setp.lt.u32 	%p7, %r25, 1048576;
	mov.b64 	%fd27, {%r23, %r25};
	mul.f64 	%fd28, %fd27, 0d4350000000000000;
	{
	.reg .b32 %temp; 
	mov.b64 	{%r26, %temp}, %fd28;
	}
	{
	.reg .b32 %temp; 
	mov.b64 	{%temp, %r27}, %fd28;
	}
	selp.b32 	%r28, %r26, %r23, %p7;
	selp.b32 	%r29, %r27, %r25, %p7;
	selp.b32 	%r30, 4078, 1048576, %p7;
	shr.u32 	%r31, %r29, 20;
	add.s32 	%r32, %r31, -1022;
	cvt.rn.f32.s32 	%f7, %r32;
	mul.f32 	%f8, %f7, 0f3EAAAAAB;
	cvt.rni.s32.f32 	%r33, %f8;
	mad.lo.s32 	%r34, %r33, -3145728, %r29;
	mov.b64 	%fd29, {%r28, %r34};
	cvt.rn.f32.f64 	%f9, %fd29;
	lg2.approx.ftz.f32 	%f10, %f9;
	mul.f32 	%f11, %f10, 0f3EAAAAAB;
	ex2.approx.ftz.f32 	%f12, %f11;
	cvt.f64.f32 	%fd30, %f12;
	mul.f64 	%fd31, %fd30, %fd30;
	{
	.reg .b32 %temp; 
	mov.b64 	{%r35, %temp}, %fd31;
	}
	{
	.reg .b32 %temp; 
	mov.b64 	{%temp, %r36}, %fd31;
	}
	add.s32 	%r37, %r36, 1048576;
	mov.b64 	%fd32, {%r35, %r37};
	fma.rn.f64 	%fd33, %fd32, %fd30, %fd29;
	rcp.approx.ftz.f64 	%fd34, %fd33;
	neg.f64 	%fd35, %fd33;
	fma.rn.f64 	%fd36, %fd35, %fd34, 0d3FF0000000000000;
	fma.rn.f64 	%fd37, %fd36, %fd36, %fd36;
	fma.rn.f64 	%fd38, %fd37, %fd34, %fd34;
	neg.f64 	%fd39, %fd30;
	fma.rn.f64 	%fd40, %fd31, %fd39, %fd29;
	mul.f64 	%fd41, %fd40, %fd38;
	fma.rn.f64 	%fd42, %fd30, %fd41, %fd30;
	{
	.reg .b32 %temp; 
	mov.b64 	{%r38, %temp}, %fd42;
	}
	{
	.reg .b32 %temp; 
	mov.b64 	{%temp, %r39}, %fd42;
	}
	add.s32 	%r40, %r33, %r30;
	shl.b32 	%r41, %r40, 20;
	add.s32 	%r42, %r39, %r41;
	mov.b64 	%fd43, {%r38, %r42};
	copysign.f64 	%fd44, %fd26, %fd43;
	add.f64 	%fd45, %fd26, %fd26;
	setp.equ.f64 	%p8, %fd45, %fd26;
	selp.f64 	%fd46, %fd45, %fd44, %p8;
	st.global.f64 	[%rd5], %fd46;
$L__BB3_4:
	ret;

}
	// .globl	_Z15multiplayKenrelPdS_i
.visible .entry _Z15multiplayKenrelPdS_i(
	.param .u64 .ptr .align 1 _Z15multiplayKenrelPdS_i_param_0,
	.param .u64 .ptr .align 1 _Z15multiplayKenrelPdS_i_param_1,
	.param .u32 _Z15multiplayKenrelPdS_i_param_2
)
{
	.reg .pred 	%p<2>;
	.reg .b32 	%r<3>;
	.reg .b64 	%rd<8>;
	.reg .b64 	%fd<4>;

	ld.param.u64 	%rd1, [_Z15multiplayKenrelPdS_i_param_0];
	ld.param.u64 	%rd2, [_Z15multiplayKenrelPdS_i_param_1];
	ld.param.u32 	%r2, [_Z15multiplayKenrelPdS_i_param_2];
	mov.u32 	%r1, %ctaid.x;
	setp.ge.s32 	%p1, %r1, %r2;
	@%p1 bra 	$L__BB4_2;
	cvta.to.global.u64 	%rd3, %rd1;
	cvta.to.global.u64 	%rd4, %rd2;
	mul.wide.u32 	%rd5, %r1, 8;
	add.s64 	%rd6, %rd3, %rd5;
	ld.global.f64 	%fd1, [%rd6];
	add.s64 	%rd7, %rd4, %rd5;
	ld.global.f64 	%fd2, [%rd7];
	mul.f64 	%fd3, %fd1, %fd2;
	st.global.f64 	[%rd7], %fd3;
$L__BB4_2:
	ret;

}
	// .globl	_Z12reduceKernelPdiPf
.visible .entry _Z12reduceKernelPdiPf(
	.param .u64 .ptr .align 1 _Z12reduceKernelPdiPf_param_0,
	.param .u32 _Z12reduceKernelPdiPf_param_1,
	.param .u64 .ptr .align 1 _Z12reduceKernelPdiPf_param_2
)
{
	.reg .pred 	%p<7>;
	.reg .b32 	%r<16>;
	.reg .b32 	%f<3>;
	.reg .b64 	%rd<11>;
	.reg .b64 	%fd<35>;

	ld.param.u64 	%rd1, [_Z12reduceKernelPdiPf_param_0];
	ld.param.u32 	%r5, [_Z12reduceKernelPdiPf_param_1];
	ld.param.u64 	%rd2, [_Z12reduceKernelPdiPf_param_2];
	mov.u32 	%r1, %ctaid.x;
	setp.ge.s32 	%p1, %r1, %r5;
	@%p1 bra 	$L__BB5_7;
	cvta.to.global.u64 	%rd3, %rd1;
	mul.wide.u32 	%rd4, %r1, 8;
	add.s64 	%rd5, %rd3, %rd4;
	ld.global.f64 	%fd1, [%rd5];
	cvt.rzi.s32.f64 	%r6, %fd1;
	ld.global.f64 	%fd7, [%rd3];
	cvt.rzi.s32.f64 	%r7, %fd7;
	div.s32 	%r8, %r6, %r7;
	and.b32  	%r9, %r8, 1;
	setp.eq.b32 	%p2, %r9, 1;
	@%p2 bra 	$L__BB5_7;
	abs.f64 	%fd2, %fd1;
	setp.neu.f64 	%p3, %fd2, 0d7FF0000000000000;
	@%p3 bra 	$L__BB5_4;
	mov.f64 	%fd13, 0d0000000000000000;
	mul.rn.f64 	%fd34, %fd1, %fd13;
	mov.b32 	%r15, 0;
	bra.uni 	$L__BB5_6;
$L__BB5_4:
	mul.f64 	%fd8, %fd1, 0d3FE45F306DC9C883;
	cvt.rni.s32.f64 	%r15, %fd8;
	cvt.rn.f64.s32 	%fd9, %r15;
	fma.rn.f64 	%fd10, %fd9, 0dBFF921FB54442D18, %fd1;
	fma.rn.f64 	%fd11, %fd9, 0dBC91A62633145C00, %fd10;
	fma.rn.f64 	%fd34, %fd9, 0dB97B839A252049C0, %fd11;
	setp.ltu.f64 	%p4, %fd2, 0d41E0000000000000;
	@%p4 bra 	$L__BB5_6;
	{ // callseq 0, 0
	.param .b64 param0;
	st.param.f64 	[param0], %fd1;
	.param .align 16 .b8 retval0[16];
	call.uni (retval0), 
	__internal_trig_reduction_slowpathd, 
	(
	param0
	);
	ld.param.f64 	%fd34, [retval0];
	ld.param.b32 	%r15, [retval0+8];
	} // callseq 0
$L__BB5_6:
	shl.b32 	%r12, %r15, 6;
	cvt.u64.u32 	%rd6, %r12;
	and.b64  	%rd7, %rd6, 64;
	mov.u64 	%rd8, __cudart_sin_cos_coeffs;
	add.s64 	%rd9, %rd8, %rd7;
	mul.rn.f64 	%fd14, %fd34, %fd34;
	and.b32  	%r13, %r15, 1;
	setp.eq.b32 	%p5, %r13, 1;
	selp.f64 	%fd15, 0dBDA8FF8320FD8164, 0d3DE5DB65F9785EBA, %p5;
	ld.global.nc.v2.f64 	{%fd16, %fd17}, [%rd9];
	fma.rn.f64 	%fd18, %fd15, %fd14, %fd16;
	fma.rn.f64 	%fd19, %fd18, %fd14, %fd17;
	ld.global.nc.v2.f64 	{%fd20, %fd21}, [%rd9+16];
	fma.rn.f64 	%fd22, %fd19, %fd14, %fd20;
	fma.rn.f64 	%fd23, %fd22, %fd14, %fd21;
	ld.global.nc.v2.f64 	{%fd24, %fd25}, [%rd9+32];
	fma.rn.f64 	%fd26, %fd23, %fd14, %fd24;
	fma.rn.f64 	%fd27, %fd26, %fd14, %fd25;
	fma.rn.f64 	%fd28, %fd27, %fd34, %fd34;
	fma.rn.f64 	%fd29, %fd27, %fd14, 0d3FF0000000000000;
	selp.f64 	%fd30, %fd29, %fd28, %p5;
	and.b32  	%r14, %r15, 2;
	setp.eq.s32 	%p6, %r14, 0;
	mov.f64 	%fd31, 0d0000000000000000;
	sub.f64 	%fd32, %fd31, %fd30;
	selp.f64 	%fd33, %fd30, %fd32, %p6;
	cvt.rn.f32.f64 	%f1, %fd33;
	cvta.to.global.u64 	%rd10, %rd2;
	atom.global.add.f32 	%f2, [%rd10], %f1;
$L__BB5_7:
	ret;

}
.func  (.param .align 16 .b8 func_retval0[16]) __internal_trig_reduction_slowpathd(
	.param .b64 __internal_trig_reduction_slowpathd_param_0
)
{
	.local .align 8 .b8 	__local_depot6[40];
	.reg .b64 	%SP;
	.reg .b64 	%SPL;
	.reg .pred 	%p<10>;
	.reg .b32 	%r<47>;
	.reg .b64 	%rd<74>;
	.reg .b64 	%fd<5>;

	mov.u64 	%SPL, __local_depot6;
	ld.param.f64 	%fd4, [__internal_trig_reduction_slowpathd_param_0];
	add.u64 	%rd1, %SPL, 0;
	{
	.reg .b32 %temp; 
	mov.b64 	{%temp, %r1}, %fd4;
	}
	shr.u32 	%r2, %r1, 20;
	and.b32  	%r3, %r2, 2047;
	setp.eq.s32 	%p1, %r3, 2047;
	mov.b32 	%r46, 0;
	@%p1 bra 	$L__BB6_9;
	add.s32 	%r20, %r3, -1024;
	mov.b64 	%rd20, %fd4;
	shl.b64 	%rd2, %rd20, 11;
	shr.u32 	%r4, %r20, 6;
	sub.s32 	%r45, 15, %r4;
	sub.s32 	%r21, 19, %r4;
	setp.lt.u32 	%p2, %r20, 128;
	selp.b32 	%r6, 18, %r21, %p2;
	setp.ge.s32 	%p3, %r45, %r6;
	mov.b64 	%rd70, 0;
	@%p3 bra 	$L__BB6_4;
	add.s32 	%r23, %r6, %r4;
	neg.s32 	%r43, %r23;
	or.b64  	%rd3, %rd2, -9223372036854775808;
	mov.b64 	%rd70, 0;
	mov.b32 	%r42, 0;
	mov.u64 	%rd25, __cudart_i2opi_d;
	mov.u32 	%r44, %r45;
$L__BB6_3:
	.pragma "nounroll";
	mul.wide.s32 	%rd22, %r42, 8;
	add.s64 	%rd23, %rd1, %rd22;
	mul.wide.s32 	%rd24, %r44, 8;
	add.s64 	%rd26, %rd25, %rd24;
	ld.global.nc.u64 	%rd27, [%rd26];
	{
	.reg .u32 %r0, %r1, %r2, %r3, %alo, %ahi, %blo, %bhi, %clo, %chi;
	mov.b64 	{%alo,%ahi}, %rd27;
	mov.b64 	{%blo,%bhi}, %rd3;
	mov.b64 	{%clo,%chi}, %rd70;
	mad.lo.cc.u32 	%r0, %alo, %blo, %clo;
	madc.hi.cc.u32 	%r1, %alo, %blo, %chi;
	madc.hi.u32 	%r2, %alo, %bhi, 0;
	mad.lo.cc.u32 	%r1, %alo, %bhi, %r1;
	madc.hi.cc.u32 	%r2, %ahi, %blo, %r2;
	madc.hi.u32 	%r3, %ahi, %bhi, 0;
	mad.lo.cc.u32 	%r1, %ahi, %blo, %r1;
	madc.lo.cc.u32 	%r2, %ahi, %bhi, %r2;
	addc.u32 	%r3, %r3, 0;
	mov.b64 	%rd28, {%r0,%r1};
	mov.b64 	%rd70, {%r2,%r3};
	}
	st.local.u64 	[%rd23], %rd28;
	add.s32 	%r44, %r44, 1;
	add.s32 	%r43, %r43, 1;
	add.s32 	%r42, %r42, 1;
	setp.ne.s32 	%p4, %r43, -15;
	mov.u32 	%r45, %r6;
	@%p4 bra 	$L__BB6_3;
$L__BB6_4:
	cvt.s64.s32 	%rd29, %r45;
	cvt.u64.u32 	%rd30, %r4;
	add.s64 	%rd31, %rd30, %rd29;
	shl.b64 	%rd32, %rd31, 3;
	add.s64 	%rd33, %rd1, %rd32;
	st.local.u64 	[%rd33+-120], %rd70;
	and.b32  	%r15, %r2, 63;
	ld.local.u64 	%rd72, [%rd1+16];
	ld.local.u64 	%rd71, [%rd1+24];
	setp.eq.s32 	%p5, %r15, 0;
	@%p5 bra 	$L__BB6_6;
	shl.b64 	%rd34, %rd71, %r15;
	shr.u64 	%rd35, %rd72, 1;
	xor.b32  	%r24, %r15, 63;
	shr.u64 	%rd36, %rd35, %r24;
	or.b64  	%rd71, %rd34, %rd36;
	ld.local.u64 	%rd37, [%rd1+8];
	shl.b64 	%rd38, %rd72, %r15;
	shr.u64 	%rd39, %rd37, 1;
	shr.u64 	%rd40, %rd39, %r24;
	or.b64  	%rd72, %rd38, %rd40;
$L__BB6_6:
	and.b32  	%r25, %r1, -2147483648;
	shr.u64 	%rd41, %rd71, 62;
	cvt.u32.u64 	%r26, %rd41;
	mov.b64 	{%r27, %r28}, %rd71;
	mov.b64 	{%r29, %r30}, %rd72;
	shf.l.wrap.b32 	%r31, %r30, %r27, 2;
	shf.l.wrap.b32 	%r32, %r27, %r28, 2;
	mov.b64 	%rd42, {%r31, %r32};
	shl.b64 	%rd43, %rd72, 2;
	shr.u64 	%rd44, %rd42, 63;
	cvt.u32.u64 	%r33, %rd44;
	add.s32 	%r34, %r33, %r26;
	setp.eq.s32 	%p6, %r25, 0;
	neg.s32 	%r35, %r34;
	selp.b32 	%r46, %r34, %r35, %p6;
	setp.gt.s64 	%p7, %rd42, -1;
	mov.b64 	%rd45, 0;
	{
	.reg .u32 %r0, %r1, %r2, %r3, %a0, %a1, %a2, %a3, %b0, %b1, %b2, %b3;
	mov.b64 	{%a0,%a1}, %rd45;
	mov.b64 	{%a2,%a3}, %rd45;
	mov.b64 	{%b0,%b1}, %rd43;
	mov.b64 	{%b2,%b3}, %rd42;
	sub.cc.u32 	%r0, %a0, %b0;
	subc.cc.u32 	%r1, %a1, %b1;
	subc.cc.u32 	%r2, %a2, %b2;
	subc.u32 	%r3, %a3, %b3;
	mov.b64 	%rd46, {%r0,%r1};
	mov.b64 	%rd47, {%r2,%r3};
	}
	xor.b32  	%r36, %r25, -2147483648;
	selp.b64 	%rd73, %rd42, %rd47, %p7;
	selp.b64 	%rd14, %rd43, %rd46, %p7;
	selp.b32 	%r17, %r25, %r36, %p7;
	clz.b64 	%r37, %rd73;
	cvt.u64.u32 	%rd15, %r37;
	setp.eq.s32 	%p8, %r37, 0;
	@%p8 bra 	$L__BB6_8;
	cvt.u32.u64 	%r38, %rd15;
	and.b32  	%r39, %r38, 63;
	shl.b64 	%rd48, %rd73, %r39;
	shr.u64 	%rd49, %rd14, 1;
	not.b32 	%r40, %r38;
	and.b32  	%r41, %r40, 63;
	shr.u64 	%rd50, %rd49, %r41;
	or.b64  	%rd73, %rd48, %rd50;
$L__BB6_8:
	mov.b64 	%rd51, -3958705157555305931;
	{
	.reg .u32 %r0, %r1, %r2, %r3, %alo, %ahi, %blo, %bhi;
	mov.b64 	{%alo,%ahi}, %rd73;
	mov.b64 	{%blo,%bhi}, %rd51;
	mul.lo.u32 	%r0, %alo, %blo;
	mul.hi.u32 	%r1, %alo, %blo;
	mad.lo.cc.u32 	%r1, %alo, %bhi, %r1;
	madc.hi.u32 	%r2, %alo, %bhi, 0;
	mad.lo.cc.u32 	%r1, %ahi, %blo, %r1;
	madc.hi.cc.u32 	%r2, %ahi, %blo, %r2;
	madc.hi.u32 	%r3, %ahi, %bhi, 0;
	mad.lo.cc.u32 	%r2, %ahi, %bhi, %r2;
	addc.u32 	%r3, %r3, 0;
	mov.b64 	%rd52, {%r0,%r1};
	mov.b64 	%rd53, {%r2,%r3};
	}
	setp.gt.s64 	%p9, %rd53, 0;
	{
	.reg .u32 %r0, %r1, %r2, %r3, %a0, %a1, %a2, %a3, %b0, %b1, %b2, %b3;
	mov.b64 	{%a0,%a1}, %rd52;
	mov.b64 	{%a2,%a3}, %rd53;
	mov.b64 	{%b0,%b1}, %rd52;
	mov.b64 	{%b2,%b3}, %rd53;
	add.cc.u32 	%r0, %a0, %b0;
	addc.cc.u32 	%r1, %a1, %b1;
	addc.cc.u32 	%r2, %a2, %b2;
	addc.u32 	%r3, %a3, %b3;
	mov.b64 	%rd54, {%r0,%r1};
	mov.b64 	%rd55, {%r2,%r3};
	}
	selp.b64 	%rd56, %rd55, %rd53, %p9;
	selp.s64 	%rd57, -1, 0, %p9;
	sub.s64 	%rd58, %rd57, %rd15;
	cvt.u64.u32 	%rd59, %r17;
	shl.b64 	%rd60, %rd59, 32;
	add.s64 	%rd61, %rd56, 1;
	shr.u64 	%rd62, %rd61, 10;
	add.s64 	%rd63, %rd62, 1;
	shr.u64 	%rd64, %rd63, 1;
	shl.b64 	%rd65, %rd58, 52;
	add.s64 	%rd66, %rd65, %rd64;
	add.s64 	%rd67, %rd66, 4602678819172646912;
	or.b64  	%rd68, %rd67, %rd60;
	mov.b64 	%fd4, %rd68;
$L__BB6_9:
	st.param.f64 	[func_retval0], %fd4;
	st.param.b32 	[func_retval0+8], %r46;
	ret;

}


// ===== COMPILED SASS (sm_100) =====

	.target	sm_100

	.elftype	@"ET_EXEC"


//--------------------- .note.nv.tkinfo           --------------------------
	.section	.note.nv.tkinfo,"",@"SHT_NOTE"
	.sectionflags	@"SHF_NOTE_NV_TKINFO"
	.tkinfo
        /*0018*/ 	.word	0x00000002
        /*0030*/ 	.string	""
        /*0030*/ 	.string	"ptxas"
        /*0030*/ 	.string	"Cuda compilation tools, release 13.0, V13.0.88"
        /*0030*/ 	.string	"Build cuda_13.0.r13.0/compiler.36424714_0"
        /*0030*/ 	.string	"-arch sm_100 -m 64 "



//--------------------- .note.nv.cuinfo           --------------------------
	.section	.note.nv.cuinfo,"",@"SHT_NOTE"
	.sectionflags	@"SHF_NOTE_NV_CUINFO"
        /*0018*/ 	.short	0x0002
        /*001a*/ 	.short	0x0064
        /*001c*/ 	.short	0x0082
	.zero		2


//--------------------- .nv.info                  --------------------------
	.section	.nv.info,"",@"SHT_CUDA_INFO"
	.align	4


	//----- nvinfo : EIATTR_REGCOUNT
	.align		4
        /*0000*/ 	.byte	0x04, 0x2f
        /*0002*/ 	.short	(.L_12 - .L_11)
	.align		4
.L_11:
        /*0004*/ 	.word	index@(_Z12randomKerneljPdiii)
        /*0008*/ 	.word	0x0000001f


	//----- nvinfo : EIATTR_FRAME_SIZE
	.align		4
.L_12:
        /*000c*/ 	.byte	0x04, 0x11
        /*000e*/ 	.short	(.L_14 - .L_13)
	.align		4
.L_13:
        /*0010*/ 	.word	index@($__internal_2_$__cuda_sm20_div_rn_f64_full)
        /*0014*/ 	.word	0x00000030


	//----- nvinfo : EIATTR_FRAME_SIZE
	.align		4
.L_14:
        /*0018*/ 	.byte	0x04, 0x11
        /*001a*/ 	.short	(.L_16 - .L_15)
	.align		4
.L_15:
        /*001c*/ 	.word	index@(_Z12randomKerneljPdiii)
        /*0020*/ 	.word	0x00000030


	//----- nvinfo : EIATTR_REGCOUNT
	.align		4
.L_16:
        /*0024*/ 	.byte	0x04, 0x2f
        /*0026*/ 	.short	(.L_18 - .L_17)
	.align		4
.L_17:
        /*0028*/ 	.word	index@(_Z10copyKernelPdS_i)
        /*002c*/ 	.word	0x0000000a


	//----- nvinfo : EIATTR_FRAME_SIZE
	.align		4
.L_18:
        /*0030*/ 	.byte	0x04, 0x11
        /*0032*/ 	.short	(.L_20 - .L_19)
	.align		4
.L_19:
        /*0034*/ 	.word	index@(_Z10copyKernelPdS_i)
        /*0038*/ 	.word	0x00000000


	//----- nvinfo : EIATTR_REGCOUNT
	.align		4
.L_20:
        /*003c*/ 	.byte	0x04, 0x2f
        /*003e*/ 	.short	(.L_22 - .L_21)
	.align		4
.L_21:
        /*0040*/ 	.word	index@(_Z16mapSqrtCthKernelPdi)
        /*0044*/ 	.word	0x0000001e


	//----- nvinfo : EIATTR_FRAME_SIZE
	.align		4
.L_22:
        /*0048*/ 	.byte	0x04, 0x11
        /*004a*/ 	.short	(.L_24 - .L_23)
	.align		4
.L_23:
        /*004c*/ 	.word	index@($__internal_1_$__cuda_sm20_dsqrt_rn_f64_mediumpath_v1)
        /*0050*/ 	.word	0x00000000


	//----- nvinfo : EIATTR_FRAME_SIZE
	.align		4
.L_24:
        /*0054*/ 	.byte	0x04, 0x11
        /*0056*/ 	.short	(.L_26 - .L_25)
	.align		4
.L_25:
        /*0058*/ 	.word	index@($__internal_0_$__cuda_sm20_div_rn_f64_full)
        /*005c*/ 	.word	0x00000000


	//----- nvinfo : EIATTR_FRAME_SIZE
	.align		4
.L_26:
        /*0060*/ 	.byte	0x04, 0x11
        /*0062*/ 	.short	(.L_28 - .L_27)
	.align		4
.L_27:
        /*0064*/ 	.word	index@(_Z16mapSqrtCthKernelPdi)
        /*0068*/ 	.word	0x00000000


	//----- nvinfo : EIATTR_REGCOUNT
	.align		4
.L_28:
        /*006c*/ 	.byte	0x04, 0x2f
        /*006e*/ 	.short	(.L_30 - .L_29)
	.align		4
.L_29:
        /*0070*/ 	.word	index@(_Z15mapPiCbrtKernelPdS_i)
        /*0074*/ 	.word	0x00000017


	//----- nvinfo : EIATTR_FRAME_SIZE
	.align		4
.L_30:
        /*0078*/ 	.byte	0x04, 0x11
        /*007a*/ 	.short	(.L_32 - .L_31)
	.align		4
.L_31:
        /*007c*/ 	.word	index@(_Z15mapPiCbrtKernelPdS_i)
        /*0080*/ 	.word	0x00000000


	//----- nvinfo : EIATTR_REGCOUNT
	.align		4
.L_32:
        /*0084*/ 	.byte	0x04, 0x2f
        /*0086*/ 	.short	(.L_34 - .L_33)
	.align		4
.L_33:
        /*0088*/ 	.word	index@(_Z15multiplayKenrelPdS_i)
        /*008c*/ 	.word	0x0000000a


	//----- nvinfo : EIATTR_FRAME_SIZE
	.align		4
.L_34:
        /*0090*/ 	.byte	0x04, 0x11
        /*0092*/ 	.short	(.L_36 - .L_35)
	.align		4
.L_35:
        /*0094*/ 	.word	index@(_Z15multiplayKenrelPdS_i)
        /*0098*/ 	.word	0x00000000


	//----- nvinfo : EIATTR_REGCOUNT
	.align		4
.L_36:
        /*009c*/ 	.byte	0x04, 0x2f
        /*009e*/ 	.short	(.L_38 - .L_37)
	.align		4
.L_37:
        /*00a0*/ 	.word	index@(_Z12reduceKernelPdiPf)
        /*00a4*/ 	.word	0x0000001a


	//----- nvinfo : EIATTR_FRAME_SIZE
	.align		4
.L_38:
        /*00a8*/ 	.byte	0x04, 0x11
        /*00aa*/ 	.short	(.L_40 - .L_39)
	.align		4
.L_39:
        /*00ac*/ 	.word	index@($_Z12reduceKernelPdiPf$__internal_trig_reduction_slowpathd)
        /*00b0*/ 	.word	0x00000028


	//----- nvinfo : EIATTR_FRAME_SIZE
	.align		4
.L_40:
        /*00b4*/ 	.byte	0x04, 0x11
        /*00b6*/ 	.short	(.L_42 - .L_41)
	.align		4
.L_41:
        /*00b8*/ 	.word	index@(_Z12reduceKernelPdiPf)
        /*00bc*/ 	.word	0x00000028


	//----- nvinfo : EIATTR_MIN_STACK_SIZE
	.align		4
.L_42:
        /*00c0*/ 	.byte	0x04, 0x12
        /*00c2*/ 	.short	(.L_44 - .L_43)
	.align		4
.L_43:
        /*00c4*/ 	.word	index@(_Z12reduceKernelPdiPf)
        /*00c8*/ 	.word	0x00000028


	//----- nvinfo : EIATTR_MIN_STACK_SIZE
	.align		4
.L_44:
        /*00cc*/ 	.byte	0x04, 0x12
        /*00ce*/ 	.short	(.L_46 - .L_45)
	.align		4
.L_45:
        /*00d0*/ 	.word	index@(_Z15multiplayKenrelPdS_i)
        /*00d4*/ 	.word	0x00000000


	//----- nvinfo : EIATTR_MIN_STACK_SIZE
	.align		4
.L_46:
        /*00d8*/ 	.byte	0x04, 0x12
        /*00da*/ 	.short	(.L_48 - .L_47)
	.align		4
.L_47:
        /*00dc*/ 	.word	index@(_Z15mapPiCbrtKernelPdS_i)
        /*00e0*/ 	.word	0x00000000


	//----- nvinfo : EIATTR_MIN_STACK_SIZE
	.align		4
.L_48:
        /*00e4*/ 	.byte	0x04, 0x12
        /*00e6*/ 	.short	(.L_50 - .L_49)
	.align		4
.L_49:
        /*00e8*/ 	.word	index@(_Z16mapSqrtCthKernelPdi)
        /*00ec*/ 	.word	0x00000000


	//----- nvinfo : EIATTR_MIN_STACK_SIZE
	.align		4
.L_50:
        /*00f0*/ 	.byte	0x04, 0x12
        /*00f2*/ 	.short	(.L_52 - .L_51)
	.align		4
.L_51:
        /*00f4*/ 	.word	index@(_Z10copyKernelPdS_i)
        /*00f8*/ 	.word	0x00000000


	//----- nvinfo : EIATTR_MIN_STACK_SIZE
	.align		4
.L_52:
        /*00fc*/ 	.byte	0x04, 0x12
        /*00fe*/ 	.short	(.L_54 - .L_53)
	.align		4
.L_53:
        /*0100*/ 	.word	index@(_Z12randomKerneljPdiii)
        /*0104*/ 	.word	0x00000030
.L_54:


//--------------------- .nv.compat                --------------------------
	.section	.nv.compat,"",@"SHT_CUDA_COMPAT_INFO"
	.align	4
        /*0000*/ 	.byte	0x02, 0x09, 0x00, 0x00, 0x02, 0x02, 0x01, 0x00, 0x02, 0x05, 0x05, 0x00, 0x03, 0x07, 0x01, 0x01
        /*0010*/ 	.byte	0x02, 0x03, 0x00, 0x00, 0x02, 0x06, 0x01, 0x00, 0x04, 0x0b, 0x08, 0x00, 0x01, 0x00, 0x00, 0x00
        /*0020*/ 	.byte	0x00, 0x00, 0x00, 0x00


//--------------------- .nv.info._Z12reduceKernelPdiPf --------------------------
	.section	.nv.info._Z12reduceKernelPdiPf,"",@"SHT_CUDA_INFO"
	.sectionflags	@""
	.align	4


	//----- nvinfo : EIATTR_CUDA_API_VERSION
	.align		4
        /*0000*/ 	.byte	0x04, 0x37
        /*0002*/ 	.short	(.L_56 - .L_55)
.L_55:
        /*0004*/ 	.word	0x00000082


	//----- nvinfo : EIATTR_KPARAM_INFO
	.align		4
.L_56:
        /*0008*/ 	.byte	0x04, 0x17
        /*000a*/ 	.short	(.L_58 - .L_57)
.L_57:
        /*000c*/ 	.word	0x00000000
        /*0010*/ 	.short	0x0002
        /*0012*/ 	.short	0x0010
        /*0014*/ 	.byte	0x00, 0xf5, 0x21, 0x00


	//----- nvinfo : EIATTR_KPARAM_INFO
	.align		4
.L_58:
        /*0018*/ 	.byte	0x04, 0x17
        /*001a*/ 	.short	(.L_60 - .L_59)
.L_59:
        /*001c*/ 	.word	0x00000000
        /*0020*/ 	.short	0x0001
        /*0022*/ 	.short	0x0008
        /*0024*/ 	.byte	0x00, 0xf0, 0x11, 0x00


	//----- nvinfo : EIATTR_KPARAM_INFO
	.align		4
.L_60:
        /*0028*/ 	.byte	0x04, 0x17
        /*002a*/ 	.short	(.L_62 - .L_61)
.L_61:
        /*002c*/ 	.word	0x00000000
        /*0030*/ 	.short	0x0000
        /*0032*/ 	.short	0x0000
        /*0034*/ 	.byte	0x00, 0xf5, 0x21, 0x00


	//----- nvinfo : EIATTR_SPARSE_MMA_MASK
	.align		4
.L_62:
        /*0038*/ 	.byte	0x03, 0x50
        /*003a*/ 	.short	0x0000


	//----- nvinfo : EIATTR_MAXREG_COUNT
	.align		4
        /*003c*/ 	.byte	0x03, 0x1b
        /*003e*/ 	.short	0x00ff


	//----- nvinfo : EIATTR_MERCURY_ISA_VERSION
	.align		4
        /*0040*/ 	.byte	0x03, 0x5f
        /*0042*/ 	.short	0x0101


	//----- nvinfo : EIATTR_VRC_CTA_INIT_COUNT
	.align		4
        /*0044*/ 	.byte	0x02, 0x4a
	.zero		1
	.zero		1


	//----- nvinfo : EIATTR_EXIT_INSTR_OFFSETS
	.align		4
        /*0048*/ 	.byte	0x04, 0x1c
        /*004a*/ 	.short	(.L_64 - .L_63)


	//   ....[0]....
.L_63:
        /*004c*/ 	.word	0x00000050


	//   ....[1]....
        /*0050*/ 	.word	0x00000290


	//   ....[2]....
        /*0054*/ 	.word	0x00000600


	//----- nvinfo : EIATTR_CRS_STACK_SIZE
	.align		4
.L_64:
        /*0058*/ 	.byte	0x04, 0x1e
        /*005a*/ 	.short	(.L_66 - .L_65)
.L_65:
        /*005c*/ 	.word	0x00000000


	//----- nvinfo : EIATTR_CBANK_PARAM_SIZE
	.align		4
.L_66:
        /*0060*/ 	.byte	0x03, 0x19
        /*0062*/ 	.short	0x0018


	//----- nvinfo : EIATTR_PARAM_CBANK
	.align		4
        /*0064*/ 	.byte	0x04, 0x0a
        /*0066*/ 	.short	(.L_68 - .L_67)
	.align		4
.L_67:
        /*0068*/ 	.word	index@(.nv.constant0._Z12reduceKernelPdiPf)
        /*006c*/ 	.short	0x0380
        /*006e*/ 	.short	0x0018


	//----- nvinfo : EIATTR_SW_WAR
	.align		4
.L_68:
        /*0070*/ 	.byte	0x04, 0x36
        /*0072*/ 	.short	(.L_70 - .L_69)
.L_69:
        /*0074*/ 	.word	0x00000008
.L_70:


//--------------------- .nv.info._Z15multiplayKenrelPdS_i --------------------------
	.section	.nv.info._Z15multiplayKenrelPdS_i,"",@"SHT_CUDA_INFO"
	.sectionflags	@""
	.align	4


	//----- nvinfo : EIATTR_CUDA_API_VERSION
	.align		4
        /*0000*/ 	.byte	0x04, 0x37
        /*0002*/ 	.short	(.L_72 - .L_71)
.L_71:
        /*0004*/ 	.word	0x00000082


	//----- nvinfo : EIATTR_KPARAM_INFO
	.align		4
.L_72:
        /*0008*/ 	.byte	0x04, 0x17
        /*000a*/ 	.short	(.L_74 - .L_73)
.L_73:
        /*000c*/ 	.word	0x00000000
        /*0010*/ 	.short	0x0002
        /*0012*/ 	.short	0x0010
        /*0014*/ 	.byte	0x00, 0xf0, 0x11, 0x00


	//----- nvinfo : EIATTR_KPARAM_INFO
	.align		4
.L_74:
        /*0018*/ 	.byte	0x04, 0x17
        /*001a*/ 	.short	(.L_76 - .L_75)
.L_75:
        /*001c*/ 	.word	0x00000000
        /*0020*/ 	.short	0x0001
        /*0022*/ 	.short	0x0008
        /*0024*/ 	.byte	0x00, 0xf5, 0x21, 0x00


	//----- nvinfo : EIATTR_KPARAM_INFO
	.align		4
.L_76:
        /*0028*/ 	.byte	0x04, 0x17
        /*002a*/ 	.short	(.L_78 - .L_77)
.L_77:
        /*002c*/ 	.word	0x00000000
        /*0030*/ 	.short	0x0000
        /*0032*/ 	.short	0x0000
        /*0034*/ 	.byte	0x00, 0xf5, 0x21, 0x00


	//----- nvinfo : EIATTR_SPARSE_MMA_MASK
	.align		4
.L_78:
        /*0038*/ 	.byte	0x03, 0x50
        /*003a*/ 	.short	0x0000


	//----- nvinfo : EIATTR_MAXREG_COUNT
	.align		4
        /*003c*/ 	.byte	0x03, 0x1b
        /*003e*/ 	.short	0x00ff


	//----- nvinfo : EIATTR_MERCURY_ISA_VERSION
	.align		4
        /*0040*/ 	.byte	0x03, 0x5f
        /*0042*/ 	.short	0x0101


	//----- nvinfo : EIATTR_VRC_CTA_INIT_COUNT
	.align		4
        /*0044*/ 	.byte	0x02, 0x4a
	.zero		1
	.zero		1


	//----- nvinfo : EIATTR_EXIT_INSTR_OFFSETS
	.align		4
        /*0048*/ 	.byte	0x04, 0x1c
        /*004a*/ 	.short	(.L_80 - .L_79)


	//   ....[0]....
.L_79:
        /*004c*/ 	.word	0x00000040


	//   ....[1]....
        /*0050*/ 	.word	0x000000e0


	//----- nvinfo : EIATTR_CBANK_PARAM_SIZE
	.align		4
.L_80:
        /*0054*/ 	.byte	0x03, 0x19
        /*0056*/ 	.short	0x0014


	//----- nvinfo : EIATTR_PARAM_CBANK
	.align		4
        /*0058*/ 	.byte	0x04, 0x0a
        /*005a*/ 	.short	(.L_82 - .L_81)
	.align		4
.L_81:
        /*005c*/ 	.word	index@(.nv.constant0._Z15multiplayKenrelPdS_i)
        /*0060*/ 	.short	0x0380
        /*0062*/ 	.short	0x0014


	//----- nvinfo : EIATTR_SW_WAR
	.align		4
.L_82:
        /*0064*/ 	.byte	0x04, 0x36
        /*0066*/ 	.short	(.L_84 - .L_83)
.L_83:
        /*0068*/ 	.word	0x00000008
.L_84:


//--------------------- .nv.info._Z15mapPiCbrtKernelPdS_i --------------------------
	.section	.nv.info._Z15mapPiCbrtKernelPdS_i,"",@"SHT_CUDA_INFO"
	.sectionflags	@""
	.align	4


	//----- nvinfo : EIATTR_CUDA_API_VERSION
	.align		4
        /*0000*/ 	.byte	0x04, 0x37
        /*0002*/ 	.short	(.L_86 - .L_85)
.L_85:
        /*0004*/ 	.word	0x00000082


	//----- nvinfo : EIATTR_KPARAM_INFO
	.align		4
.L_86:
        /*0008*/ 	.byte	0x04, 0x17
        /*000a*/ 	.short	(.L_88 - .L_87)
.L_87:
        /*000c*/ 	.word	0x00000000
        /*0010*/ 	.short	0x0002
        /*0012*/ 	.short	0x0010
        /*0014*/ 	.byte	0x00, 0xf0, 0x11, 0x00


	//----- nvinfo : EIATTR_KPARAM_INFO
	.align		4
.L_88:
        /*0018*/ 	.byte	0x04, 0x17
        /*001a*/ 	.short	(.L_90 - .L_89)
.L_89:
        /*001c*/ 	.word	0x00000000
        /*0020*/ 	.short	0x0001
        /*0022*/ 	.short	0x0008
        /*0024*/ 	.byte	0x00, 0xf5, 0x21, 0x00


	//----- nvinfo : EIATTR_KPARAM_INFO
	.align		4
.L_90:
        /*0028*/ 	.byte	0x04, 0x17
        /*002a*/ 	.short	(.L_92 - .L_91)
.L_91:
        /*002c*/ 	.word	0x00000000
        /*0030*/ 	.short	0x0000
        /*0032*/ 	.short	0x0000
        /*0034*/ 	.byte	0x00, 0xf5, 0x21, 0x00


	//----- nvinfo : EIATTR_SPARSE_MMA_MASK
	.align		4
.L_92:
        /*0038*/ 	.byte	0x03, 0x50
        /*003a*/ 	.short	0x0000


	//----- nvinfo : EIATTR_MAXREG_COUNT
	.align		4
        /*003c*/ 	.byte	0x03, 0x1b
        /*003e*/ 	.short	0x00ff


	//----- nvinfo : EIATTR_MERCURY_ISA_VERSION
	.align		4
        /*0040*/ 	.byte	0x03, 0x5f
        /*0042*/ 	.short	0x0101


	//----- nvinfo : EIATTR_VRC_CTA_INIT_COUNT
	.align		4
        /*0044*/ 	.byte	0x02, 0x4a
	.zero		1
	.zero		1


	//----- nvinfo : EIATTR_EXIT_INSTR_OFFSETS
	.align		4
        /*0048*/ 	.byte	0x04, 0x1c
        /*004a*/ 	.short	(.L_94 - .L_93)


	//   ....[0]....
.L_93:
        /*004c*/ 	.word	0x00000320


	//   ....[1]....
        /*0050*/ 	.word	0x00000620


	//----- nvinfo : EIATTR_CBANK_PARAM_SIZE
	.align		4
.L_94:
        /*0054*/ 	.byte	0x03, 0x19
        /*0056*/ 	.short	0x0014


	//----- nvinfo : EIATTR_PARAM_CBANK
	.align		4
        /*0058*/ 	.byte	0x04, 0x0a
        /*005a*/ 	.short	(.L_96 - .L_95)
	.align		4
.L_95:
        /*005c*/ 	.word	index@(.nv.constant0._Z15mapPiCbrtKernelPdS_i)
        /*0060*/ 	.short	0x0380
        /*0062*/ 	.short	0x0014


	//----- nvinfo : EIATTR_SW_WAR
	.align		4
.L_96:
        /*0064*/ 	.byte	0x04, 0x36
        /*0066*/ 	.short	(.L_98 - .L_97)
.L_97:
        /*0068*/ 	.word	0x00000008
.L_98:


//--------------------- .nv.info._Z16mapSqrtCthKernelPdi --------------------------
	.section	.nv.info._Z16mapSqrtCthKernelPdi,"",@"SHT_CUDA_INFO"
	.sectionflags	@""
	.align	4


	//----- nvinfo : EIATTR_CUDA_API_VERSION
	.align		4
        /*0000*/ 	.byte	0x04, 0x37
        /*0002*/ 	.short	(.L_100 - .L_99)
.L_99:
        /*0004*/ 	.word	0x00000082


	//----- nvinfo : EIATTR_KPARAM_INFO
	.align		4
.L_100:
        /*0008*/ 	.byte	0x04, 0x17
        /*000a*/ 	.short	(.L_102 - .L_101)
.L_101:
        /*000c*/ 	.word	0x00000000
        /*0010*/ 	.short	0x0001
        /*0012*/ 	.short	0x0008
        /*0014*/ 	.byte	0x00, 0xf0, 0x11, 0x00


	//----- nvinfo : EIATTR_KPARAM_INFO
	.align		4
.L_102:
        /*0018*/ 	.byte	0x04, 0x17
        /*001a*/ 	.short	(.L_104 - .L_103)
.L_103:
        /*001c*/ 	.word	0x00000000
        /*0020*/ 	.short	0x0000
        /*0022*/ 	.short	0x0000
        /*0024*/ 	.byte	0x00, 0xf5, 0x21, 0x00


	//----- nvinfo : EIATTR_SPARSE_MMA_MASK
	.align		4
.L_104:
        /*0028*/ 	.byte	0x03, 0x50
        /*002a*/ 	.short	0x0000


	//----- nvinfo : EIATTR_MAXREG_COUNT
	.align		4
        /*002c*/ 	.byte	0x03, 0x1b
        /*002e*/ 	.short	0x00ff


	//----- nvinfo : EIATTR_MERCURY_ISA_VERSION
	.align		4
        /*0030*/ 	.byte	0x03, 0x5f
        /*0032*/ 	.short	0x0101


	//----- nvinfo : EIATTR_VRC_CTA_INIT_COUNT
	.align		4
        /*0034*/ 	.byte	0x02, 0x4a
	.zero		1
	.zero		1


	//----- nvinfo : EIATTR_EXIT_INSTR_OFFSETS
	.align		4
        /*0038*/ 	.byte	0x04, 0x1c
        /*003a*/ 	.short	(.L_106 - .L_105)


	//   ....[0]....
.L_105:
        /*003c*/ 	.word	0x00000040


	//   ....[1]....
        /*0040*/ 	.word	0x00000df0


	//----- nvinfo : EIATTR_CRS_STACK_SIZE
	.align		4
.L_106:
        /*0044*/ 	.byte	0x04, 0x1e
        /*0046*/ 	.short	(.L_108 - .L_107)
.L_107:
        /*0048*/ 	.word	0x00000000


	//----- nvinfo : EIATTR_CBANK_PARAM_SIZE
	.align		4
.L_108:
        /*004c*/ 	.byte	0x03, 0x19
        /*004e*/ 	.short	0x000c


	//----- nvinfo : EIATTR_PARAM_CBANK
	.align		4
        /*0050*/ 	.byte	0x04, 0x0a
        /*0052*/ 	.short	(.L_110 - .L_109)
	.align		4
.L_109:
        /*0054*/ 	.word	index@(.nv.constant0._Z16mapSqrtCthKernelPdi)
        /*0058*/ 	.short	0x0380
        /*005a*/ 	.short	0x000c


	//----- nvinfo : EIATTR_SW_WAR
	.align		4
.L_110:
        /*005c*/ 	.byte	0x04, 0x36
        /*005e*/ 	.short	(.L_112 - .L_111)
.L_111:
        /*0060*/ 	.word	0x00000008
.L_112:


//--------------------- .nv.info._Z10copyKernelPdS_i --------------------------
	.section	.nv.info._Z10copyKernelPdS_i,"",@"SHT_CUDA_INFO"
	.sectionflags	@""
	.align	4


	//----- nvinfo : EIATTR_CUDA_API_VERSION
	.align		4
        /*0000*/ 	.byte	0x04, 0x37
        /*0002*/ 	.short	(.L_114 - .L_113)
.L_113:
        /*0004*/ 	.word	0x00000082


	//----- nvinfo : EIATTR_KPARAM_INFO
	.align		4
.L_114:
        /*0008*/ 	.byte	0x04, 0x17
        /*000a*/ 	.short	(.L_116 - .L_115)
.L_115:
        /*000c*/ 	.word	0x00000000
        /*0010*/ 	.short	0x0002
        /*0012*/ 	.short	0x0010
        /*0014*/ 	.byte	0x00, 0xf0, 0x11, 0x00


	//----- nvinfo : EIATTR_KPARAM_INFO
	.align		4
.L_116:
        /*0018*/ 	.byte	0x04, 0x17
        /*001a*/ 	.short	(.L_118 - .L_117)
.L_117:
        /*001c*/ 	.word	0x00000000
        /*0020*/ 	.short	0x0001
        /*0022*/ 	.short	0x0008
        /*0024*/ 	.byte	0x00, 0xf5, 0x21, 0x00


	//----- nvinfo : EIATTR_KPARAM_INFO
	.align		4
.L_118:
        /*0028*/ 	.byte	0x04, 0x17
        /*002a*/ 	.short	(.L_120 - .L_119)
.L_119:
        /*002c*/ 	.word	0x00000000
        /*0030*/ 	.short	0x0000
        /*0032*/ 	.short	0x0000
        /*0034*/ 	.byte	0x00, 0xf5, 0x21, 0x00


	//----- nvinfo : EIATTR_SPARSE_MMA_MASK
	.align		4
.L_120:
        /*0038*/ 	.byte	0x03, 0x50
        /*003a*/ 	.short	0x0000


	//----- nvinfo : EIATTR_MAXREG_COUNT
	.align		4
        /*003c*/ 	.byte	0x03, 0x1b
        /*003e*/ 	.short	0x00ff


	//----- nvinfo : EIATTR_MERCURY_ISA_VERSION
	.align		4
        /*0040*/ 	.byte	0x03, 0x5f
        /*0042*/ 	.short	0x0101


	//----- nvinfo : EIATTR_VRC_CTA_INIT_COUNT
	.align		4
        /*0044*/ 	.byte	0x02, 0x4a
	.zero		1
	.zero		1


	//----- nvinfo : EIATTR_EXIT_INSTR_OFFSETS
	.align		4
        /*0048*/ 	.byte	0x04, 0x1c
        /*004a*/ 	.short	(.L_122 - .L_121)


	//   ....[0]....
.L_121:
        /*004c*/ 	.word	0x00000040


	//   ....[1]....
        /*0050*/ 	.word	0x000000c0


	//----- nvinfo : EIATTR_CBANK_PARAM_SIZE
	.align		4
.L_122:
        /*0054*/ 	.byte	0x03, 0x19
        /*0056*/ 	.short	0x0014


	//----- nvinfo : EIATTR_PARAM_CBANK
	.align		4
        /*0058*/ 	.byte	0x04, 0x0a
        /*005a*/ 	.short	(.L_124 - .L_123)
	.align		4
.L_123:
        /*005c*/ 	.word	index@(.nv.constant0._Z10copyKernelPdS_i)
        /*0060*/ 	.short	0x0380
        /*0062*/ 	.short	0x0014


	//----- nvinfo : EIATTR_SW_WAR
	.align		4
.L_124:
        /*0064*/ 	.byte	0x04, 0x36
        /*0066*/ 	.short	(.L_126 - .L_125)
.L_125:
        /*0068*/ 	.word	0x00000008
.L_126:


//--------------------- .nv.info._Z12randomKerneljPdiii --------------------------
	.section	.nv.info._Z12randomKerneljPdiii,"",@"SHT_CUDA_INFO"
	.sectionflags	@""
	.align	4


	//----- nvinfo : EIATTR_CUDA_API_VERSION
	.align		4
        /*0000*/ 	.byte	0x04, 0x37
        /*0002*/ 	.short	(.L_128 - .L_127)
.L_127:
        /*0004*/ 	.word	0x00000082


	//----- nvinfo : EIATTR_KPARAM_INFO
	.align		4
.L_128:
        /*0008*/ 	.byte	0x04, 0x17
        /*000a*/ 	.short	(.L_130 - .L_129)
.L_129:
        /*000c*/ 	.word	0x00000000
        /*0010*/ 	.short	0x0004
        /*0012*/ 	.short	0x0018
        /*0014*/ 	.byte	0x00, 0xf0, 0x11, 0x00


	//----- nvinfo : EIATTR_KPARAM_INFO
	.align		4
.L_130:
        /*0018*/ 	.byte	0x04, 0x17
        /*001a*/ 	.short	(.L_132 - .L_131)
.L_131:
        /*001c*/ 	.word	0x00000000
        /*0020*/ 	.short	0x0003
        /*0022*/ 	.short	0x0014
        /*0024*/ 	.byte	0x00, 0xf0, 0x11, 0x00


	//----- nvinfo : EIATTR_KPARAM_INFO
	.align		4
.L_132:
        /*0028*/ 	.byte	0x04, 0x17
        /*002a*/ 	.short	(.L_134 - .L_133)
.L_133:
        /*002c*/ 	.word	0x00000000
        /*0030*/ 	.short	0x0002
        /*0032*/ 	.short	0x0010
        /*0034*/ 	.byte	0x00, 0xf0, 0x11, 0x00


	//----- nvinfo : EIATTR_KPARAM_INFO
	.align		4
.L_134:
        /*0038*/ 	.byte	0x04, 0x17
        /*003a*/ 	.short	(.L_136 - .L_135)
.L_135:
        /*003c*/ 	.word	0x00000000
        /*0040*/ 	.short	0x0001
        /*0042*/ 	.short	0x0008
        /*0044*/ 	.byte	0x00, 0xf5, 0x21, 0x00


	//----- nvinfo : EIATTR_KPARAM_INFO
	.align		4
.L_136:
        /*0048*/ 	.byte	0x04, 0x17
        /*004a*/ 	.short	(.L_138 - .L_137)
.L_137:
        /*004c*/ 	.word	0x00000000
        /*0050*/ 	.short	0x0000
        /*0052*/ 	.short	0x0000
        /*0054*/ 	.byte	0x00, 0xf0, 0x11, 0x00


	//----- nvinfo : EIATTR_SPARSE_MMA_MASK
	.align		4
.L_138:
        /*0058*/ 	.byte	0x03, 0x50
        /*005a*/ 	.short	0x0000


	//----- nvinfo : EIATTR_MAXREG_COUNT
	.align		4
        /*005c*/ 	.byte	0x03, 0x1b
        /*005e*/ 	.short	0x00ff


	//----- nvinfo : EIATTR_MERCURY_ISA_VERSION
	.align		4
        /*0060*/ 	.byte	0x03, 0x5f
        /*0062*/ 	.short	0x0101


	//----- nvinfo : EIATTR_VRC_CTA_INIT_COUNT
	.align		4
        /*0064*/ 	.byte	0x02, 0x4a
	.zero		1
	.zero		1


	//----- nvinfo : EIATTR_EXIT_INSTR_OFFSETS
	.align		4
        /*0068*/ 	.byte	0x04, 0x1c
        /*006a*/ 	.short	(.L_140 - .L_139)


	//   ....[0]....
.L_139:
        /*006c*/ 	.word	0x000026a0


	//   ....[1]....
        /*0070*/ 	.word	0x00002970


	//   ....[2]....
        /*0074*/ 	.word	0x000029a0


	//   ....[3]....
        /*0078*/ 	.word	0x00002dc0


	//----- nvinfo : EIATTR_CRS_STACK_SIZE
	.align		4
.L_140:
        /*007c*/ 	.byte	0x04, 0x1e
        /*007e*/ 	.short	(.L_142 - .L_141)
.L_141:
        /*0080*/ 	.word	0x00000000


	//----- nvinfo : EIATTR_CBANK_PARAM_SIZE
	.align		4
.L_142:
        /*0084*/ 	.byte	0x03, 0x19
        /*0086*/ 	.short	0x001c


	//----- nvinfo : EIATTR_PARAM_CBANK
	.align		4
        /*0088*/ 	.byte	0x04, 0x0a
        /*008a*/ 	.short	(.L_144 - .L_143)
	.align		4
.L_143:
        /*008c*/ 	.word	index@(.nv.constant0._Z12randomKerneljPdiii)
        /*0090*/ 	.short	0x0380
        /*0092*/ 	.short	0x001c


	//----- nvinfo : EIATTR_SW_WAR
	.align		4
.L_144:
        /*0094*/ 	.byte	0x04, 0x36
        /*0096*/ 	.short	(.L_146 - .L_145)
.L_145:
        /*0098*/ 	.word	0x00000008
.L_146:


//--------------------- .nv.callgraph             --------------------------
	.section	.nv.callgraph,"",@"SHT_CUDA_CALLGRAPH"
	.align	4
	.sectionentsize	8
	.align		4
        /*0000*/ 	.word	0x00000000
	.align		4
        /*0004*/ 	.word	0xffffffff
	.align		4
        /*0008*/ 	.word	0x00000000
	.align		4
        /*000c*/ 	.word	0xfffffffe
	.align		4
        /*0010*/ 	.word	0x00000000
	.align		4
        /*0014*/ 	.word	0xfffffffd
	.align		4
        /*0018*/ 	.word	0x00000000
	.align		4
        /*001c*/ 	.word	0xfffffffc


//--------------------- .nv.constant4             --------------------------
	.section	.nv.constant4,"a",@progbits
	.align	8
	.align		8
.nv.constant4:
        /*0000*/ 	.dword	precalc_xorwow_matrix
	.align		8
        /*0008*/ 	.dword	precalc_xorwow_offset_matrix
	.align		8
        /*0010*/ 	.dword	mrg32k3aM1
	.align		8
        /*0018*/ 	.dword	mrg32k3aM2
	.align		8
        /*0020*/ 	.dword	mrg32k3aM1SubSeq
	.align		8
        /*0028*/ 	.dword	mrg32k3aM2SubSeq
	.align		8
        /*0030*/ 	.dword	mrg32k3aM1Seq
	.align		8
        /*0038*/ 	.dword	mrg32k3aM2Seq
	.align		8
        /*0040*/ 	.dword	__cudart_i2opi_d
	.align		8
        /*0048*/ 	.dword	__cudart_sin_cos_coeffs


//--------------------- .nv.constant3             --------------------------
	.section	.nv.constant3,"a",@progbits
	.align	8
.nv.constant3:
	.type		__cr_lgamma_table,@object
	.size		__cr_lgamma_table,(.L_8 - __cr_lgamma_table)
__cr_lgamma_table:
        /*0000*/ 	.byte	0x00, 0x00, 0x00, 0x00, 0x00, 0x00, 0x00, 0x00, 0x00, 0x00, 0x00, 0x00, 0x00, 0x00, 0x00, 0x00
        /*0010*/ 	.byte	0xef, 0x39, 0xfa, 0xfe, 0x42, 0x2e, 0xe6, 0x3f, 0x02, 0x20, 0x2a, 0xfa, 0x0b, 0xab, 0xfc, 0x3f
        /*0020*/ 	.byte	0xf9, 0x2c, 0x92, 0x7c, 0xa7, 0x6c, 0x09, 0x40, 0xc9, 0x79, 0x44, 0x3c, 0x64, 0x26, 0x13, 0x40
        /*0030*/ 	.byte	0xca, 0x01, 0xcf, 0x3a, 0x27, 0x51, 0x1a, 0x40, 0x30, 0xcc, 0x2d, 0xf3, 0xe1, 0x0c, 0x21, 0x40
        /*0040*/ 	.byte	0x0d, 0xb7, 0xfc, 0x82, 0x8e, 0x35, 0x25, 0x40
.L_8:


//--------------------- .text._Z12reduceKernelPdiPf --------------------------
	.section	.text._Z12reduceKernelPdiPf,"ax",@progbits
	.align	128
        .global         _Z12reduceKernelPdiPf
        .type           _Z12reduceKernelPdiPf,@function
        .size           _Z12reduceKernelPdiPf,(.L_x_43 - _Z12reduceKernelPdiPf)
        .other          _Z12reduceKernelPdiPf,@"STO_CUDA_ENTRY STV_DEFAULT"
_Z12reduceKernelPdiPf:
.text._Z12reduceKernelPdiPf:
[----:B------:R-:W0:Y:S01]  /*0000*/  LDC R1, c[0x0][0x37c] ;  /* 0x0000df00ff017b82 */ /* 0x000e220000000800 */
[----:B------:R-:W1:Y:S01]  /*0010*/  S2R R5, SR_CTAID.X ;  /* 0x0000000000057919 */ /* 0x000e620000002500 */
[----:B------:R-:W1:Y:S01]  /*0020*/  LDCU UR4, c[0x0][0x388] ;  /* 0x00007100ff0477ac */ /* 0x000e620008000800 */
[----:B0-----:R-:W-:Y:S01]  /*0030*/  VIADD R1, R1, 0xffffffd8 ;  /* 0xffffffd801017836 */ /* 0x001fe20000000000 */
[----:B-1----:R-:W-:-:S13]  /*0040*/  ISETP.GE.AND P0, PT, R5, UR4, PT ;  /* 0x0000000405007c0c */ /* 0x002fda000bf06270 */
[----:B------:R-:W-:Y:S05]  /*0050*/  @P0 EXIT ;  /* 0x000000000000094d */ /* 0x000fea0003800000 */
[----:B------:R-:W0:Y:S01]  /*0060*/  LDC.64 R2, c[0x0][0x380] ;  /* 0x0000e000ff027b82 */ /* 0x000e220000000a00 */
[----:B------:R-:W0:Y:S07]  /*0070*/  LDCU.64 UR4, c[0x0][0x358] ;  /* 0x00006b00ff0477ac */ /* 0x000e2e0008000a00 */
[----:B------:R-:W1:Y:S01]  /*0080*/  LDC.64 R16, c[0x0][0x380] ;  /* 0x0000e000ff107b82 */ /* 0x000e620000000a00 */
[----:B0-----:R-:W2:Y:S01]  /*0090*/  LDG.E.64 R2, desc[UR4][R2.64] ;  /* 0x0000000402027981 */ /* 0x001ea2000c1e1b00 */
[----:B-1----:R-:W-:-:S06]  /*00a0*/  IMAD.WIDE.U32 R16, R5, 0x8, R16 ;  /* 0x0000000805107825 */ /* 0x002fcc00078e0010 */
[----:B------:R-:W3:Y:S01]  /*00b0*/  LDG.E.64 R16, desc[UR4][R16.64] ;  /* 0x0000000410107981 */ /* 0x000ee2000c1e1b00 */
[----:B--2---:R-:W0:Y:S08]  /*00c0*/  F2I.F64.TRUNC R7, R2 ;  /* 0x0000000200077311 */ /* 0x004e30000030d100 */
[----:B---3--:R-:W1:Y:S01]  /*00d0*/  F2I.F64.TRUNC R0, R16 ;  /* 0x0000001000007311 */ /* 0x008e62000030d100 */
[----:B0-----:R-:W-:-:S02]  /*00e0*/  IABS R9, R7 ;  /* 0x0000000700097213 */ /* 0x001fc40000000000 */
[----:B------:R-:W-:-:S05]  /*00f0*/  IABS R10, R7 ;  /* 0x00000007000a7213 */ /* 0x000fca0000000000 */
[----:B------:R-:W0:Y:S01]  /*0100*/  I2F.RP R6, R9 ;  /* 0x0000000900067306 */ /* 0x000e220000209400 */
[----:B------:R-:W-:Y:S01]  /*0110*/  IMAD.MOV R10, RZ, RZ, -R10 ;  /* 0x000000ffff0a7224 */ /* 0x000fe200078e0a0a */
[----:B-1----:R-:W-:Y:S02]  /*0120*/  IABS R2, R0 ;  /* 0x0000000000027213 */ /* 0x002fe40000000000 */
[----:B------:R-:W-:-:S04]  /*0130*/  LOP3.LUT R0, R0, R7, RZ, 0x3c, !PT ;  /* 0x0000000700007212 */ /* 0x000fc800078e3cff */
[----:B------:R-:W-:Y:S01]  /*0140*/  ISETP.GE.AND P2, PT, R0, RZ, PT ;  /* 0x000000ff0000720c */ /* 0x000fe20003f46270 */
[----:B0-----:R-:W0:Y:S02]  /*0150*/  MUFU.RCP R6, R6 ;  /* 0x0000000600067308 */ /* 0x001e240000001000 */
[----:B0-----:R-:W-:-:S06]  /*0160*/  VIADD R4, R6, 0xffffffe ;  /* 0x0ffffffe06047836 */ /* 0x001fcc0000000000 */
[----:B------:R0:W1:Y:S02]  /*0170*/  F2I.FTZ.U32.TRUNC.NTZ R5, R4 ;  /* 0x0000000400057305 */ /* 0x000064000021f000 */
[----:B0-----:R-:W-:Y:S02]  /*0180*/  IMAD.MOV.U32 R4, RZ, RZ, RZ ;  /* 0x000000ffff047224 */ /* 0x001fe400078e00ff */
[----:B-1----:R-:W-:-:S04]  /*0190*/  IMAD.MOV R8, RZ, RZ, -R5 ;  /* 0x000000ffff087224 */ /* 0x002fc800078e0a05 */
[----:B------:R-:W-:-:S04]  /*01a0*/  IMAD R3, R8, R9, RZ ;  /* 0x0000000908037224 */ /* 0x000fc800078e02ff */
[----:B------:R-:W-:-:S04]  /*01b0*/  IMAD.HI.U32 R5, R5, R3, R4 ;  /* 0x0000000305057227 */ /* 0x000fc800078e0004 */
[----:B------:R-:W-:Y:S02]  /*01c0*/  IMAD.MOV.U32 R3, RZ, RZ, R10 ;  /* 0x000000ffff037224 */ /* 0x000fe400078e000a */
[----:B------:R-:W-:-:S04]  /*01d0*/  IMAD.HI.U32 R5, R5, R2, RZ ;  /* 0x0000000205057227 */ /* 0x000fc800078e00ff */
[----:B------:R-:W-:-:S05]  /*01e0*/  IMAD R2, R5, R3, R2 ;  /* 0x0000000305027224 */ /* 0x000fca00078e0202 */
[----:B------:R-:W-:-:S13]  /*01f0*/  ISETP.GT.U32.AND P1, PT, R9, R2, PT ;  /* 0x000000020900720c */ /* 0x000fda0003f24070 */
[----:B------:R-:W-:Y:S02]  /*0200*/  @!P1 IMAD.IADD R2, R2, 0x1, -R9 ;  /* 0x0000000102029824 */ /* 0x000fe400078e0a09 */
[----:B------:R-:W-:Y:S01]  /*0210*/  @!P1 VIADD R5, R5, 0x1 ;  /* 0x0000000105059836 */ /* 0x000fe20000000000 */
[----:B------:R-:W-:Y:S02]  /*0220*/  ISETP.NE.AND P1, PT, R7, RZ, PT ;  /* 0x000000ff0700720c */ /* 0x000fe40003f25270 */
[----:B------:R-:W-:-:S13]  /*0230*/  ISETP.GE.U32.AND P0, PT, R2, R9, PT ;  /* 0x000000090200720c */ /* 0x000fda0003f06070 */
[----:B------:R-:W-:-:S04]  /*0240*/  @P0 VIADD R5, R5, 0x1 ;  /* 0x0000000105050836 */ /* 0x000fc80000000000 */
[----:B------:R-:W-:Y:S01]  /*0250*/  @!P2 IMAD.MOV R5, RZ, RZ, -R5 ;  /* 0x000000ffff05a224 */ /* 0x000fe200078e0a05 */
[----:B------:R-:W-:-:S04]  /*0260*/  @!P1 LOP3.LUT R5, RZ, R7, RZ, 0x33, !PT ;  /* 0x00000007ff059212 */ /* 0x000fc800078e33ff */
[----:B------:R-:W-:-:S04]  /*0270*/  LOP3.LUT R5, R5, 0x1, RZ, 0xc0, !PT ;  /* 0x0000000105057812 */ /* 0x000fc800078ec0ff */
[----:B------:R-:W-:-:S13]  /*0280*/  ISETP.NE.U32.AND P0, PT, R5, 0x1, PT ;  /* 0x000000010500780c */ /* 0x000fda0003f05070 */
[----:B------:R-:W-:Y:S05]  /*0290*/  @!P0 EXIT ;  /* 0x000000000000894d */ /* 0x000fea0003800000 */
[----:B------:R-:W-:-:S14]  /*02a0*/  DSETP.NEU.AND P0, PT, |R16|, +INF , PT ;  /* 0x7ff000001000742a */ /* 0x000fdc0003f0d200 */
[----:B------:R-:W-:Y:S01]  /*02b0*/  @!P0 DMUL R2, RZ, R16 ;  /* 0x00000010ff028228 */ /* 0x000fe20000000000 */
[----:B------:R-:W-:Y:S01]  /*02c0*/  @!P0 IMAD.MOV.U32 R0, RZ, RZ, RZ ;  /* 0x000000ffff008224 */ /* 0x000fe200078e00ff */
[----:B------:R-:W-:Y:S09]  /*02d0*/  @!P0 BRA `(.L_x_0) ;  /* 0x0000000000488947 */ /* 0x000ff20003800000 */
[----:B------:R-:W-:Y:S01]  /*02e0*/  UMOV UR6, 0x6dc9c883 ;  /* 0x6dc9c88300067882 */ /* 0x000fe20000000000 */
[----:B------:R-:W-:Y:S01]  /*02f0*/  UMOV UR7, 0x3fe45f30 ;  /* 0x3fe45f3000077882 */ /* 0x000fe20000000000 */
[C---:B------:R-:W-:Y:S02]  /*0300*/  DSETP.GE.AND P0, PT, |R16|.reuse, 2.14748364800000000000e+09, PT ;  /* 0x41e000001000742a */ /* 0x040fe40003f06200 */
[----:B------:R-:W-:Y:S01]  /*0310*/  DMUL R4, R16, UR6 ;  /* 0x0000000610047c28 */ /* 0x000fe20008000000 */
[----:B------:R-:W-:Y:S01]  /*0320*/  UMOV UR6, 0x54442d18 ;  /* 0x54442d1800067882 */ /* 0x000fe20000000000 */
[----:B------:R-:W-:-:S04]  /*0330*/  UMOV UR7, 0x3ff921fb ;  /* 0x3ff921fb00077882 */ /* 0x000fc80000000000 */
[----:B------:R-:W0:Y:S08]  /*0340*/  F2I.F64 R0, R4 ;  /* 0x0000000400007311 */ /* 0x000e300000301100 */
[----:B0-----:R-:W0:Y:S02]  /*0350*/  I2F.F64 R2, R0 ;  /* 0x0000000000027312 */ /* 0x001e240000201c00 */
[----:B0-----:R-:W-:Y:S01]  /*0360*/  DFMA R6, R2, -UR6, R16 ;  /* 0x8000000602067c2b */ /* 0x001fe20008000010 */
[----:B------:R-:W-:Y:S01]  /*0370*/  UMOV UR6, 0x33145c00 ;  /* 0x33145c0000067882 */ /* 0x000fe20000000000 */
[----:B------:R-:W-:-:S06]  /*0380*/  UMOV UR7, 0x3c91a626 ;  /* 0x3c91a62600077882 */ /* 0x000fcc0000000000 */
[----:B------:R-:W-:Y:S01]  /*0390*/  DFMA R6, R2, -UR6, R6 ;  /* 0x8000000602067c2b */ /* 0x000fe20008000006 */
[----:B------:R-:W-:Y:S01]  /*03a0*/  UMOV UR6, 0x252049c0 ;  /* 0x252049c000067882 */ /* 0x000fe20000000000 */
[----:B------:R-:W-:-:S06]  /*03b0*/  UMOV UR7, 0x397b839a ;  /* 0x397b839a00077882 */ /* 0x000fcc0000000000 */
[----:B------:R-:W-:Y:S01]  /*03c0*/  DFMA R2, R2, -UR6, R6 ;  /* 0x8000000602027c2b */ /* 0x000fe20008000006 */
[----:B------:R-:W-:Y:S10]  /*03d0*/  @!P0 BRA `(.L_x_0) ;  /* 0x0000000000088947 */ /* 0x000ff40003800000 */
[----:B------:R-:W-:-:S07]  /*03e0*/  MOV R10, 0x400 ;  /* 0x00000400000a7802 */ /* 0x000fce0000000f00 */
[----:B------:R-:W-:Y:S05]  /*03f0*/  CALL.REL.NOINC `($_Z12reduceKernelPdiPf$__internal_trig_reduction_slowpathd) ;  /* 0x0000000000847944 */ /* 0x000fea0003c00000 */
.L_x_0:
[----:B------:R-:W0:Y:S01]  /*0400*/  LDCU.64 UR6, c[0x4][0x48] ;  /* 0x01000900ff0677ac */ /* 0x000e220008000a00 */
[----:B------:R-:W-:-:S05]  /*0410*/  IMAD.SHL.U32 R4, R0, 0x40, RZ ;  /* 0x0000004000047824 */ /* 0x000fca00078e00ff */
[----:B------:R-:W-:-:S04]  /*0420*/  LOP3.LUT R4, R4, 0x40, RZ, 0xc0, !PT ;  /* 0x0000004004047812 */ /* 0x000fc800078ec0ff */
[----:B0-----:R-:W-:-:S05]  /*0430*/  IADD3 R18, P0, PT, R4, UR6, RZ ;  /* 0x0000000604127c10 */ /* 0x001fca000ff1e0ff */
[----:B------:R-:W-:-:S05]  /*0440*/  IMAD.X R19, RZ, RZ, UR7, P0 ;  /* 0x00000007ff137e24 */ /* 0x000fca00080e06ff */
[----:B------:R-:W2:Y:S04]  /*0450*/  LDG.E.128.CONSTANT R4, desc[UR4][R18.64] ;  /* 0x0000000412047981 */ /* 0x000ea8000c1e9d00 */
[----:B------:R-:W3:Y:S04]  /*0460*/  LDG.E.128.CONSTANT R8, desc[UR4][R18.64+0x10] ;  /* 0x0000100412087981 */ /* 0x000ee8000c1e9d00 */
[----:B------:R-:W4:Y:S01]  /*0470*/  LDG.E.128.CONSTANT R12, desc[UR4][R18.64+0x20] ;  /* 0x00002004120c7981 */ /* 0x000f22000c1e9d00 */
[----:B------:R-:W-:Y:S01]  /*0480*/  LOP3.LUT R16, R0, 0x1, RZ, 0xc0, !PT ;  /* 0x0000000100107812 */ /* 0x000fe200078ec0ff */
[----:B------:R-:W-:-:S02]  /*0490*/  IMAD.MOV.U32 R20, RZ, RZ, 0x20fd8164 ;  /* 0x20fd8164ff147424 */ /* 0x000fc400078e00ff */
[----:B------:R-:W-:Y:S01]  /*04a0*/  IMAD.MOV.U32 R21, RZ, RZ, 0x3da8ff83 ;  /* 0x3da8ff83ff157424 */ /* 0x000fe200078e00ff */
[----:B------:R-:W-:Y:S01]  /*04b0*/  ISETP.NE.U32.AND P0, PT, R16, 0x1, PT ;  /* 0x000000011000780c */ /* 0x000fe20003f05070 */
[----:B------:R-:W-:-:S03]  /*04c0*/  DMUL R16, R2, R2 ;  /* 0x0000000202107228 */ /* 0x000fc60000000000 */
[----:B------:R-:W-:Y:S02]  /*04d0*/  FSEL R20, R20, -8.06006814911005101289e+34, !P0 ;  /* 0xf9785eba14147808 */ /* 0x000fe40004000000 */
[----:B------:R-:W-:-:S06]  /*04e0*/  FSEL R21, -R21, 0.11223486810922622681, !P0 ;  /* 0x3de5db6515157808 */ /* 0x000fcc0004000100 */
[----:B--2---:R-:W-:-:S08]  /*04f0*/  DFMA R4, R16, R20, R4 ;  /* 0x000000141004722b */ /* 0x004fd00000000004 */
[----:B------:R-:W-:-:S08]  /*0500*/  DFMA R4, R16, R4, R6 ;  /* 0x000000041004722b */ /* 0x000fd00000000006 */
[----:B---3--:R-:W-:-:S08]  /*0510*/  DFMA R4, R16, R4, R8 ;  /* 0x000000041004722b */ /* 0x008fd00000000008 */
[----:B------:R-:W-:-:S08]  /*0520*/  DFMA R4, R16, R4, R10 ;  /* 0x000000041004722b */ /* 0x000fd0000000000a */
[----:B----4-:R-:W-:-:S08]  /*0530*/  DFMA R4, R16, R4, R12 ;  /* 0x000000041004722b */ /* 0x010fd0000000000c */
[----:B------:R-:W-:-:S08]  /*0540*/  DFMA R4, R16, R4, R14 ;  /* 0x000000041004722b */ /* 0x000fd0000000000e */
[----:B------:R-:W-:Y:S02]  /*0550*/  DFMA R2, R4, R2, R2 ;  /* 0x000000020402722b */ /* 0x000fe40000000002 */
[----:B------:R-:W-:-:S10]  /*0560*/  DFMA R4, R16, R4, 1 ;  /* 0x3ff000001004742b */ /* 0x000fd40000000004 */
[----:B------:R-:W-:Y:S02]  /*0570*/  FSEL R6, R4, R2, !P0 ;  /* 0x0000000204067208 */ /* 0x000fe40004000000 */
[----:B------:R-:W-:Y:S02]  /*0580*/  FSEL R7, R5, R3, !P0 ;  /* 0x0000000305077208 */ /* 0x000fe40004000000 */
[----:B------:R-:W-:Y:S01]  /*0590*/  LOP3.LUT P0, RZ, R0, 0x2, RZ, 0xc0, !PT ;  /* 0x0000000200ff7812 */ /* 0x000fe2000780c0ff */
[----:B------:R-:W0:Y:S03]  /*05a0*/  LDC.64 R4, c[0x0][0x390] ;  /* 0x0000e400ff047b82 */ /* 0x000e260000000a00 */
[----:B------:R-:W-:-:S10]  /*05b0*/  DADD R2, RZ, -R6 ;  /* 0x00000000ff027229 */ /* 0x000fd40000000806 */
[----:B------:R-:W-:Y:S02]  /*05c0*/  FSEL R3, R7, R3, !P0 ;  /* 0x0000000307037208 */ /* 0x000fe40004000000 */
[----:B------:R-:W-:-:S04]  /*05d0*/  FSEL R2, R6, R2, !P0 ;  /* 0x0000000206027208 */ /* 0x000fc80004000000 */
[----:B------:R-:W0:Y:S02]  /*05e0*/  F2F.F32.F64 R3, R2 ;  /* 0x0000000200037310 */ /* 0x000e240000301000 */
[----:B0-----:R-:W-:Y:S01]  /*05f0*/  REDG.E.ADD.F32.FTZ.RN.STRONG.GPU desc[UR4][R4.64], R3 ;  /* 0x00000003040079a6 */ /* 0x001fe2000c12f304 */
[----:B------:R-:W-:Y:S05]  /*0600*/  EXIT ;  /* 0x000000000000794d */ /* 0x000fea0003800000 */
        .type           $_Z12reduceKernelPdiPf$__internal_trig_reduction_slowpathd,@function
        .size           $_Z12reduceKernelPdiPf$__internal_trig_reduction_slowpathd,(.L_x_43 - $_Z12reduceKernelPdiPf$__internal_trig_reduction_slowpathd)
$_Z12reduceKernelPdiPf$__internal_trig_reduction_slowpathd:
[--C-:B------:R-:W-:Y:S01]  /*0610*/  SHF.R.U32.HI R6, RZ, 0x14, R17.reuse ;  /* 0x00000014ff067819 */ /* 0x100fe20000011611 */
[----:B------:R-:W-:Y:S02]  /*0620*/  IMAD.MOV.U32 R11, RZ, RZ, R16 ;  /* 0x000000ffff0b7224 */ /* 0x000fe400078e0010 */
[----:B------:R-:W-:Y:S01]  /*0630*/  IMAD.MOV.U32 R8, RZ, RZ, R17 ;  /* 0x000000ffff087224 */ /* 0x000fe200078e0011 */
[----:B------:R-:W-:Y:S01]  /*0640*/  LOP3.LUT R0, R6, 0x7ff, RZ, 0xc0, !PT ;  /* 0x000007ff06007812 */ /* 0x000fe200078ec0ff */
[----:B------:R-:W-:-:S03]  /*0650*/  IMAD.MOV.U32 R4, RZ, RZ, RZ ;  /* 0x000000ffff047224 */ /* 0x000fc600078e00ff */
[----:B------:R-:W-:-:S13]  /*0660*/  ISETP.NE.AND P0, PT, R0, 0x7ff, PT ;  /* 0x000007ff0000780c */ /* 0x000fda0003f05270 */
[----:B------:R-:W-:Y:S05]  /*0670*/  @!P0 BRA `(.L_x_1) ;  /* 0x00000008002c8947 */ /* 0x000fea0003800000 */
[----:B------:R-:W-:Y:S01]  /*0680*/  VIADD R2, R0, 0xfffffc00 ;  /* 0xfffffc0000027836 */ /* 0x000fe20000000000 */
[----:B------:R-:W-:-:S04]  /*0690*/  CS2R R18, SRZ ;  /* 0x0000000000127805 */ /* 0x000fc8000001ff00 */
[----:B------:R-:W-:Y:S02]  /*06a0*/  SHF.R.U32.HI R0, RZ, 0x6, R2 ;  /* 0x00000006ff007819 */ /* 0x000fe40000011602 */
[----:B------:R-:W-:Y:S02]  /*06b0*/  ISETP.GE.U32.AND P0, PT, R2, 0x80, PT ;  /* 0x000000800200780c */ /* 0x000fe40003f06070 */
[C---:B------:R-:W-:Y:S02]  /*06c0*/  IADD3 R7, PT, PT, -R0.reuse, 0x13, RZ ;  /* 0x0000001300077810 */ /* 0x040fe40007ffe1ff */
[----:B------:R-:W-:Y:S02]  /*06d0*/  IADD3 R15, PT, PT, -R0, 0xf, RZ ;  /* 0x0000000f000f7810 */ /* 0x000fe40007ffe1ff */
[----:B------:R-:W-:-:S04]  /*06e0*/  SEL R7, R7, 0x12, P0 ;  /* 0x0000001207077807 */ /* 0x000fc80000000000 */
[----:B------:R-:W-:-:S13]  /*06f0*/  ISETP.GE.AND P0, PT, R15, R7, PT ;  /* 0x000000070f00720c */ /* 0x000fda0003f06270 */
[----:B------:R-:W-:Y:S05]  /*0700*/  @P0 BRA `(.L_x_2) ;  /* 0x00000000008c0947 */ /* 0x000fea0003800000 */
[----:B------:R-:W0:Y:S01]  /*0710*/  LDC.64 R2, c[0x4][0x40] ;  /* 0x01001000ff027b82 */ /* 0x000e220000000a00 */
[C---:B------:R-:W-:Y:S01]  /*0720*/  SHF.L.U64.HI R13, R11.reuse, 0xb, R8 ;  /* 0x0000000b0b0d7819 */ /* 0x040fe20000010208 */
[----:B------:R-:W-:Y:S01]  /*0730*/  IMAD.SHL.U32 R11, R11, 0x800, RZ ;  /* 0x000008000b0b7824 */ /* 0x000fe200078e00ff */
[----:B------:R-:W-:Y:S01]  /*0740*/  IADD3 R14, PT, PT, RZ, -R0, -R7 ;  /* 0x80000000ff0e7210 */ /* 0x000fe20007ffe807 */
[----:B------:R-:W-:Y:S01]  /*0750*/  IMAD.MOV.U32 R12, RZ, RZ, RZ ;  /* 0x000000ffff0c7224 */ /* 0x000fe200078e00ff */
[----:B------:R-:W-:Y:S02]  /*0760*/  CS2R R18, SRZ ;  /* 0x0000000000127805 */ /* 0x000fe4000001ff00 */
[----:B------:R-:W-:Y:S01]  /*0770*/  LOP3.LUT R13, R13, 0x80000000, RZ, 0xfc, !PT ;  /* 0x800000000d0d7812 */ /* 0x000fe200078efcff */
[----:B------:R-:W1:Y:S01]  /*0780*/  LDCU.64 UR6, c[0x0][0x358] ;  /* 0x00006b00ff0677ac */ /* 0x000e620008000a00 */
[----:B------:R-:W-:-:S05]  /*0790*/  NOP ;  /* 0x0000000000007918 */ /* 0x000fca0000000000 */
.L_x_3:
[----:B0-----:R-:W-:-:S06]  /*07a0*/  IMAD.WIDE R4, R15, 0x8, R2 ;  /* 0x000000080f047825 */ /* 0x001fcc00078e0202 */
[----:B-1----:R-:W2:Y:S01]  /*07b0*/  LDG.E.64.CONSTANT R4, desc[UR6][R4.64] ;  /* 0x0000000604047981 */ /* 0x002ea2000c1e9b00 */
[----:B------:R-:W-:Y:S02]  /*07c0*/  IMAD.MOV.U32 R8, RZ, RZ, R18 ;  /* 0x000000ffff087224 */ /* 0x000fe400078e0012 */
[----:B------:R-:W-:Y:S02]  /*07d0*/  IMAD.MOV.U32 R9, RZ, RZ, R19 ;  /* 0x000000ffff097224 */ /* 0x000fe400078e0013 */
[----:B------:R-:W-:Y:S02]  /*07e0*/  VIADD R14, R14, 0x1 ;  /* 0x000000010e0e7836 */ /* 0x000fe40000000000 */
[----:B------:R-:W-:Y:S02]  /*07f0*/  VIADD R15, R15, 0x1 ;  /* 0x000000010f0f7836 */ /* 0x000fe40000000000 */
[----:B--2---:R-:W-:-:S04]  /*0800*/  IMAD.WIDE.U32 R8, P2, R4, R11, R8 ;  /* 0x0000000b04087225 */ /* 0x004fc80007840008 */
[----:B------:R-:W-:Y:S02]  /*0810*/  IMAD R19, R4, R13, RZ ;  /* 0x0000000d04137224 */ /* 0x000fe400078e02ff */
[CC--:B------:R-:W-:Y:S02]  /*0820*/  IMAD R16, R5.reuse, R11.reuse, RZ ;  /* 0x0000000b05107224 */ /* 0x0c0fe400078e02ff */
[----:B------:R-:W-:Y:S01]  /*0830*/  IMAD.HI.U32 R21, R5, R11, RZ ;  /* 0x0000000b05157227 */ /* 0x000fe200078e00ff */
[----:B------:R-:W-:-:S03]  /*0840*/  IADD3 R9, P0, PT, R19, R9, RZ ;  /* 0x0000000913097210 */ /* 0x000fc60007f1e0ff */
[----:B------:R-:W-:Y:S01]  /*0850*/  IMAD R19, R12, 0x8, R1 ;  /* 0x000000080c137824 */ /* 0x000fe200078e0201 */
[----:B------:R-:W-:Y:S01]  /*0860*/  IADD3 R9, P1, PT, R16, R9, RZ ;  /* 0x0000000910097210 */ /* 0x000fe20007f3e0ff */
[----:B------:R-:W-:-:S04]  /*0870*/  IMAD.HI.U32 R16, R4, R13, RZ ;  /* 0x0000000d04107227 */ /* 0x000fc800078e00ff */
[----:B------:R-:W-:Y:S01]  /*0880*/  IMAD.X R4, RZ, RZ, R16, P2 ;  /* 0x000000ffff047224 */ /* 0x000fe200010e0610 */
[----:B------:R0:W-:Y:S01]  /*0890*/  STL.64 [R19], R8 ;  /* 0x0000000813007387 */ /* 0x0001e20000100a00 */
[----:B------:R-:W-:-:S03]  /*08a0*/  IMAD.HI.U32 R16, R5, R13, RZ ;  /* 0x0000000d05107227 */ /* 0x000fc600078e00ff */
[----:B------:R-:W-:Y:S01]  /*08b0*/  IADD3.X R4, P0, PT, R21, R4, RZ, P0, !PT ;  /* 0x0000000415047210 */ /* 0x000fe2000071e4ff */
[----:B------:R-:W-:Y:S02]  /*08c0*/  IMAD R5, R5, R13, RZ ;  /* 0x0000000d05057224 */ /* 0x000fe400078e02ff */
[----:B------:R-:W-:-:S03]  /*08d0*/  VIADD R12, R12, 0x1 ;  /* 0x000000010c0c7836 */ /* 0x000fc60000000000 */
[----:B------:R-:W-:Y:S01]  /*08e0*/  IADD3.X R18, P1, PT, R5, R4, RZ, P1, !PT ;  /* 0x0000000405127210 */ /* 0x000fe20000f3e4ff */
[----:B------:R-:W-:Y:S01]  /*08f0*/  IMAD.X R4, RZ, RZ, R16, P0 ;  /* 0x000000ffff047224 */ /* 0x000fe200000e0610 */
[----:B------:R-:W-:-:S03]  /*0900*/  ISETP.NE.AND P0, PT, R14, -0xf, PT ;  /* 0xfffffff10e00780c */ /* 0x000fc60003f05270 */
[----:B0-----:R-:W-:-:S10]  /*0910*/  IMAD.X R19, RZ, RZ, R4, P1 ;  /* 0x000000ffff137224 */ /* 0x001fd400008e0604 */
[----:B------:R-:W-:Y:S05]  /*0920*/  @P0 BRA `(.L_x_3) ;  /* 0xfffffffc009c0947 */ /* 0x000fea000383ffff */
[----:B------:R-:W-:-:S07]  /*0930*/  IMAD.MOV.U32 R15, RZ, RZ, R7 ;  /* 0x000000ffff0f7224 */ /* 0x000fce00078e0007 */
.L_x_2:
[----:B------:R-:W-:Y:S01]  /*0940*/  LOP3.LUT P0, R21, R6, 0x3f, RZ, 0xc0, !PT ;  /* 0x0000003f06157812 */ /* 0x000fe2000780c0ff */
[----:B------:R-:W-:-:S04]  /*0950*/  IMAD.IADD R0, R0, 0x1, R15 ;  /* 0x0000000100007824 */ /* 0x000fc800078e020f */
[----:B------:R-:W-:-:S05]  /*0960*/  IMAD.U32 R23, R0, 0x8, R1 ;  /* 0x0000000800177824 */ /* 0x000fca00078e0001 */
[----:B------:R0:W-:Y:S04]  /*0970*/  STL.64 [R23+-0x78], R18 ;  /* 0xffff881217007387 */ /* 0x0001e80000100a00 */
[----:B------:R-:W2:Y:S04]  /*0980*/  @P0 LDL.64 R8, [R1+0x8] ;  /* 0x0000080001080983 */ /* 0x000ea80000100a00 */
[----:B------:R-:W3:Y:S04]  /*0990*/  LDL.64 R2, [R1+0x10] ;  /* 0x0000100001027983 */ /* 0x000ee80000100a00 */
[----:B------:R-:W4:Y:S01]  /*09a0*/  LDL.64 R4, [R1+0x18] ;  /* 0x0000180001047983 */ /* 0x000f220000100a00 */
[----:B------:R-:W-:-:S02]  /*09b0*/  @P0 LOP3.LUT R0, R6, 0x3f, RZ, 0xc, !PT ;  /* 0x0000003f06000812 */ /* 0x000fc400078e0cff */
[--C-:B--2---:R-:W-:Y:S02]  /*09c0*/  @P0 SHF.R.U64 R7, R8, 0x1, R9.reuse ;  /* 0x0000000108070819 */ /* 0x104fe40000001209 */
[----:B------:R-:W-:Y:S02]  /*09d0*/  @P0 SHF.R.U32.HI R9, RZ, 0x1, R9 ;  /* 0x00000001ff090819 */ /* 0x000fe40000011609 */
[C---:B---3--:R-:W-:Y:S02]  /*09e0*/  @P0 SHF.L.U32 R11, R2.reuse, R21, RZ ;  /* 0x00000015020b0219 */ /* 0x048fe400000006ff */
[----:B------:R-:W-:Y:S02]  /*09f0*/  @P0 SHF.R.U64 R6, R7, R0, R9 ;  /* 0x0000000007060219 */ /* 0x000fe40000001209 */
[--C-:B------:R-:W-:Y:S02]  /*0a00*/  @P0 SHF.R.U32.HI R15, RZ, 0x1, R3.reuse ;  /* 0x00000001ff0f0819 */ /* 0x100fe40000011603 */
[----:B------:R-:W-:-:S02]  /*0a10*/  @P0 SHF.R.U64 R13, R2, 0x1, R3 ;  /* 0x00000001020d0819 */ /* 0x000fc40000001203 */
[-C--:B------:R-:W-:Y:S02]  /*0a20*/  @P0 SHF.L.U64.HI R8, R2, R21.reuse, R3 ;  /* 0x0000001502080219 */ /* 0x080fe40000010203 */
[----:B------:R-:W-:Y:S02]  /*0a30*/  @P0 SHF.R.U32.HI R7, RZ, R0, R9 ;  /* 0x00000000ff070219 */ /* 0x000fe40000011609 */
[----:B------:R-:W-:Y:S02]  /*0a40*/  @P0 LOP3.LUT R2, R11, R6, RZ, 0xfc, !PT ;  /* 0x000000060b020212 */ /* 0x000fe400078efcff */
[----:B----4-:R-:W-:Y:S02]  /*0a50*/  @P0 SHF.L.U32 R9, R4, R21, RZ ;  /* 0x0000001504090219 */ /* 0x010fe400000006ff */
[----:B------:R-:W-:Y:S02]  /*0a60*/  @P0 SHF.R.U64 R12, R13, R0, R15 ;  /* 0x000000000d0c0219 */ /* 0x000fe4000000120f */
[----:B------:R-:W-:Y:S01]  /*0a70*/  @P0 LOP3.LUT R3, R8, R7, RZ, 0xfc, !PT ;  /* 0x0000000708030212 */ /* 0x000fe200078efcff */
[----:B------:R-:W-:Y:S01]  /*0a80*/  IMAD.SHL.U32 R8, R2, 0x4, RZ ;  /* 0x0000000402087824 */ /* 0x000fe200078e00ff */
[----:B------:R-:W-:-:S02]  /*0a90*/  @P0 SHF.L.U64.HI R21, R4, R21, R5 ;  /* 0x0000001504150219 */ /* 0x000fc40000010205 */
[----:B------:R-:W-:Y:S02]  /*0aa0*/  @P0 LOP3.LUT R4, R9, R12, RZ, 0xfc, !PT ;  /* 0x0000000c09040212 */ /* 0x000fe400078efcff */
[----:B------:R-:W-:Y:S02]  /*0ab0*/  @P0 SHF.R.U32.HI R0, RZ, R0, R15 ;  /* 0x00000000ff000219 */ /* 0x000fe4000001160f */
[----:B------:R-:W-:Y:S02]  /*0ac0*/  SHF.L.U64.HI R9, R2, 0x2, R3 ;  /* 0x0000000202097819 */ /* 0x000fe40000010203 */
[----:B------:R-:W-:Y:S02]  /*0ad0*/  @P0 LOP3.LUT R5, R21, R0, RZ, 0xfc, !PT ;  /* 0x0000000015050212 */ /* 0x000fe400078efcff */
[----:B------:R-:W-:Y:S02]  /*0ae0*/  SHF.L.W.U32.HI R3, R3, 0x2, R4 ;  /* 0x0000000203037819 */ /* 0x000fe40000010e04 */
[----:B------:R-:W-:-:S02]  /*0af0*/  IADD3 RZ, P0, PT, RZ, -R8, RZ ;  /* 0x80000008ffff7210 */ /* 0x000fc40007f1e0ff */
[----:B------:R-:W-:Y:S02]  /*0b00*/  LOP3.LUT R0, RZ, R9, RZ, 0x33, !PT ;  /* 0x00000009ff007212 */ /* 0x000fe400078e33ff */
[----:B------:R-:W-:Y:S02]  /*0b10*/  SHF.L.W.U32.HI R4, R4, 0x2, R5 ;  /* 0x0000000204047819 */ /* 0x000fe40000010e05 */
[----:B------:R-:W-:Y:S02]  /*0b20*/  LOP3.LUT R6, RZ, R3, RZ, 0x33, !PT ;  /* 0x00000003ff067212 */ /* 0x000fe400078e33ff */
[----:B------:R-:W-:Y:S02]  /*0b30*/  IADD3.X R2, P0, PT, RZ, R0, RZ, P0, !PT ;  /* 0x00000000ff027210 */ /* 0x000fe4000071e4ff */
[----:B------:R-:W-:Y:S02]  /*0b40*/  LOP3.LUT R0, RZ, R4, RZ, 0x33, !PT ;  /* 0x00000004ff007212 */ /* 0x000fe400078e33ff */
[----:B------:R-:W-:-:S02]  /*0b50*/  IADD3.X R6, P1, PT, RZ, R6, RZ, P0, !PT ;  /* 0x00000006ff067210 */ /* 0x000fc4000073e4ff */
[----:B------:R-:W-:-:S03]  /*0b60*/  ISETP.GT.U32.AND P2, PT, R3, -0x1, PT ;  /* 0xffffffff0300780c */ /* 0x000fc60003f44070 */
[----:B------:R-:W-:Y:S01]  /*0b70*/  IMAD.X R7, RZ, RZ, R0, P1 ;  /* 0x000000ffff077224 */ /* 0x000fe200008e0600 */
[----:B------:R-:W-:-:S04]  /*0b80*/  ISETP.GT.AND.EX P0, PT, R4, -0x1, PT, P2 ;  /* 0xffffffff0400780c */ /* 0x000fc80003f04320 */
[----:B------:R-:W-:Y:S02]  /*0b90*/  SEL R12, R4, R7, P0 ;  /* 0x00000007040c7207 */ /* 0x000fe40000000000 */
[----:B------:R-:W-:Y:S02]  /*0ba0*/  SEL R7, R3, R6, P0 ;  /* 0x0000000603077207 */ /* 0x000fe40000000000 */
[----:B------:R-:W-:Y:S02]  /*0bb0*/  ISETP.NE.U32.AND P1, PT, R12, RZ, PT ;  /* 0x000000ff0c00720c */ /* 0x000fe40003f25070 */
[----:B------:R-:W-:Y:S02]  /*0bc0*/  SEL R9, R9, R2, P0 ;  /* 0x0000000209097207 */ /* 0x000fe40000000000 */
[----:B------:R-:W-:Y:S01]  /*0bd0*/  SEL R3, R7, R12, !P1 ;  /* 0x0000000c07037207 */ /* 0x000fe20004800000 */
[----:B------:R-:W-:-:S05]  /*0be0*/  @!P0 IMAD.MOV R8, RZ, RZ, -R8 ;  /* 0x000000ffff088224 */ /* 0x000fca00078e0a08 */
[----:B------:R-:W1:Y:S02]  /*0bf0*/  FLO.U32 R3, R3 ;  /* 0x0000000300037300 */ /* 0x000e6400000e0000 */
[C---:B-1----:R-:W-:Y:S02]  /*0c00*/  IADD3 R6, PT, PT, -R3.reuse, 0x1f, RZ ;  /* 0x0000001f03067810 */ /* 0x042fe40007ffe1ff */
[----:B------:R-:W-:-:S03]  /*0c10*/  IADD3 R0, PT, PT, -R3, 0x3f, RZ ;  /* 0x0000003f03007810 */ /* 0x000fc60007ffe1ff */
[----:B------:R-:W-:-:S05]  /*0c20*/  @P1 IMAD.MOV R0, RZ, RZ, R6 ;  /* 0x000000ffff001224 */ /* 0x000fca00078e0206 */
[----:B------:R-:W-:-:S13]  /*0c30*/  ISETP.NE.AND P1, PT, R0, RZ, PT ;  /* 0x000000ff0000720c */ /* 0x000fda0003f25270 */
[----:B0-----:R-:W-:Y:S05]  /*0c40*/  @!P1 BRA `(.L_x_4) ;  /* 0x0000000000289947 */ /* 0x001fea0003800000 */
[----:B------:R-:W-:Y:S02]  /*0c50*/  LOP3.LUT R2, R0, 0x3f, RZ, 0xc0, !PT ;  /* 0x0000003f00027812 */ /* 0x000fe400078ec0ff */
[--C-:B------:R-:W-:Y:S02]  /*0c60*/  SHF.R.U64 R6, R8, 0x1, R9.reuse ;  /* 0x0000000108067819 */ /* 0x100fe40000001209 */
[----:B------:R-:W-:Y:S02]  /*0c70*/  SHF.R.U32.HI R8, RZ, 0x1, R9 ;  /* 0x00000001ff087819 */ /* 0x000fe40000011609 */
[----:B------:R-:W-:Y:S02]  /*0c80*/  LOP3.LUT R3, R0, 0x3f, RZ, 0xc, !PT ;  /* 0x0000003f00037812 */ /* 0x000fe400078e0cff */
[CC--:B------:R-:W-:Y:S02]  /*0c90*/  SHF.L.U64.HI R12, R7.reuse, R2.reuse, R12 ;  /* 0x00000002070c7219 */ /* 0x0c0fe4000001020c */
[----:B------:R-:W-:-:S02]  /*0ca0*/  SHF.L.U32 R7, R7, R2, RZ ;  /* 0x0000000207077219 */ /* 0x000fc400000006ff */
[-CC-:B------:R-:W-:Y:S02]  /*0cb0*/  SHF.R.U64 R2, R6, R3.reuse, R8.reuse ;  /* 0x0000000306027219 */ /* 0x180fe40000001208 */
[----:B------:R-:W-:Y:S02]  /*0cc0*/  SHF.R.U32.HI R3, RZ, R3, R8 ;  /* 0x00000003ff037219 */ /* 0x000fe40000011608 */
[----:B------:R-:W-:Y:S02]  /*0cd0*/  LOP3.LUT R7, R7, R2, RZ, 0xfc, !PT ;  /* 0x0000000207077212 */ /* 0x000fe400078efcff */
[----:B------:R-:W-:-:S07]  /*0ce0*/  LOP3.LUT R12, R12, R3, RZ, 0xfc, !PT ;  /* 0x000000030c0c7212 */ /* 0x000fce00078efcff */
.L_x_4:
[----:B------:R-:W-:Y:S01]  /*0cf0*/  IMAD.WIDE.U32 R8, R7, 0x2168c235, RZ ;  /* 0x2168c23507087825 */ /* 0x000fe200078e00ff */
[----:B------:R-:W-:-:S03]  /*0d00*/  SHF.R.U32.HI R5, RZ, 0x1e, R5 ;  /* 0x0000001eff057819 */ /* 0x000fc60000011605 */
[----:B------:R-:W-:Y:S01]  /*0d10*/  IMAD.MOV.U32 R2, RZ, RZ, R9 ;  /* 0x000000ffff027224 */ /* 0x000fe200078e0009 */
[----:B------:R-:W-:Y:S01]  /*0d20*/  IADD3 RZ, P1, PT, R8, R8, RZ ;  /* 0x0000000808ff7210 */ /* 0x000fe20007f3e0ff */
[----:B------:R-:W-:Y:S01]  /*0d30*/  IMAD.MOV.U32 R3, RZ, RZ, RZ ;  /* 0x000000ffff037224 */ /* 0x000fe200078e00ff */
[----:B------:R-:W-:Y:S01]  /*0d40*/  LEA.HI R4, R4, R5, RZ, 0x1 ;  /* 0x0000000504047211 */ /* 0x000fe200078f08ff */
[----:B------:R-:W-:-:S04]  /*0d50*/  IMAD.HI.U32 R6, R12, -0x36f0255e, RZ ;  /* 0xc90fdaa20c067827 */ /* 0x000fc800078e00ff */
[----:B------:R-:W-:-:S04]  /*0d60*/  IMAD.WIDE.U32 R2, R7, -0x36f0255e, R2 ;  /* 0xc90fdaa207027825 */ /* 0x000fc800078e0002 */
[C---:B------:R-:W-:Y:S02]  /*0d70*/  IMAD R7, R12.reuse, -0x36f0255e, RZ ;  /* 0xc90fdaa20c077824 */ /* 0x040fe400078e02ff */
[----:B------:R-:W-:-:S04]  /*0d80*/  IMAD.WIDE.U32 R2, P2, R12, 0x2168c235, R2 ;  /* 0x2168c2350c027825 */ /* 0x000fc80007840002 */
[----:B------:R-:W-:Y:S01]  /*0d90*/  IMAD.X R6, RZ, RZ, R6, P2 ;  /* 0x000000ffff067224 */ /* 0x000fe200010e0606 */
[----:B------:R-:W-:Y:S02]  /*0da0*/  IADD3 R3, P2, PT, R7, R3, RZ ;  /* 0x0000000307037210 */ /* 0x000fe40007f5e0ff */
[----:B------:R-:W-:Y:S02]  /*0db0*/  IADD3.X RZ, P1, PT, R2, R2, RZ, P1, !PT ;  /* 0x0000000202ff7210 */ /* 0x000fe40000f3e4ff */
[C---:B------:R-:W-:Y:S01]  /*0dc0*/  ISETP.GT.U32.AND P3, PT, R3.reuse, RZ, PT ;  /* 0x000000ff0300720c */ /* 0x040fe20003f64070 */
[----:B------:R-:W-:Y:S01]  /*0dd0*/  IMAD.X R6, RZ, RZ, R6, P2 ;  /* 0x000000ffff067224 */ /* 0x000fe200010e0606 */
[----:B------:R-:W-:-:S04]  /*0de0*/  IADD3.X R2, P2, PT, R3, R3, RZ, P1, !PT ;  /* 0x0000000303027210 */ /* 0x000fc80000f5e4ff */
[C---:B------:R-:W-:Y:S01]  /*0df0*/  ISETP.GT.AND.EX P1, PT, R6.reuse, RZ, PT, P3 ;  /* 0x000000ff0600720c */ /* 0x040fe20003f24330 */
[----:B------:R-:W-:-:S03]  /*0e00*/  IMAD.X R7, R6, 0x1, R6, P2 ;  /* 0x0000000106077824 */ /* 0x000fc600010e0606 */
[----:B------:R-:W-:Y:S02]  /*0e10*/  SEL R2, R2, R3, P1 ;  /* 0x0000000302027207 */ /* 0x000fe40000800000 */
[----:B------:R-:W-:Y:S02]  /*0e20*/  SEL R3, R7, R6, P1 ;  /* 0x0000000607037207 */ /* 0x000fe40000800000 */
[----:B------:R-:W-:Y:S02]  /*0e30*/  IADD3 R2, P2, PT, R2, 0x1, RZ ;  /* 0x0000000102027810 */ /* 0x000fe40007f5e0ff */
[----:B------:R-:W-:Y:S02]  /*0e40*/  SEL R7, RZ, 0xffffffff, !P1 ;  /* 0xffffffffff077807 */ /* 0x000fe40004800000 */
[----:B------:R-:W-:Y:S01]  /*0e50*/  LOP3.LUT P1, R17, R17, 0x80000000, RZ, 0xc0, !PT ;  /* 0x8000000011117812 */ /* 0x000fe2000782c0ff */
[----:B------:R-:W-:Y:S02]  /*0e60*/  IMAD.X R3, RZ, RZ, R3, P2 ;  /* 0x000000ffff037224 */ /* 0x000fe400010e0603 */
[----:B------:R-:W-:Y:S01]  /*0e70*/  IMAD.IADD R0, R7, 0x1, -R0 ;  /* 0x0000000107007824 */ /* 0x000fe200078e0a00 */
[----:B------:R-:W-:-:S02]  /*0e80*/  @!P0 LOP3.LUT R17, R17, 0x80000000, RZ, 0x3c, !PT ;  /* 0x8000000011118812 */ /* 0x000fc400078e3cff */
[----:B------:R-:W-:Y:S01]  /*0e90*/  SHF.R.U64 R2, R2, 0xa, R3 ;  /* 0x0000000a02027819 */ /* 0x000fe20000001203 */
[----:B------:R-:W-:-:S03]  /*0ea0*/  IMAD.SHL.U32 R0, R0, 0x100000, RZ ;  /* 0x0010000000007824 */ /* 0x000fc600078e00ff */
[----:B------:R-:W-:-:S03]  /*0eb0*/  IADD3 R2, P2, PT, R2, 0x1, RZ ;  /* 0x0000000102027810 */ /* 0x000fc60007f5e0ff */
[----:B------:R-:W-:Y:S01]  /*0ec0*/  @P1 IMAD.MOV R4, RZ, RZ, -R4 ;  /* 0x000000ffff041224 */ /* 0x000fe200078e0a04 */
[----:B------:R-:W-:-:S04]  /*0ed0*/  LEA.HI.X R3, R3, RZ, RZ, 0x16, P2 ;  /* 0x000000ff03037211 */ /* 0x000fc800010fb4ff */
[--C-:B------:R-:W-:Y:S02]  /*0ee0*/  SHF.R.U64 R2, R2, 0x1, R3.reuse ;  /* 0x0000000102027819 */ /* 0x100fe40000001203 */
[----:B------:R-:W-:Y:S02]  /*0ef0*/  SHF.R.U32.HI R3, RZ, 0x1, R3 ;  /* 0x00000001ff037819 */ /* 0x000fe40000011603 */
[----:B------:R-:W-:-:S04]  /*0f00*/  IADD3 R11, P2, P3, RZ, RZ, R2 ;  /* 0x000000ffff0b7210 */ /* 0x000fc80007b5e002 */
[----:B------:R-:W-:-:S04]  /*0f10*/  IADD3.X R0, PT, PT, R0, 0x3fe00000, R3, P2, P3 ;  /* 0x3fe0000000007810 */ /* 0x000fc800017e6403 */
[----:B------:R-:W-:-:S07]  /*0f20*/  LOP3.LUT R8, R0, R17, RZ, 0xfc, !PT ;  /* 0x0000001100087212 */ /* 0x000fce00078efcff */
.L_x_1:
[----:B------:R-:W-:Y:S02]  /*0f30*/  IMAD.MOV.U32 R2, RZ, RZ, R11 ;  /* 0x000000ffff027224 */ /* 0x000fe400078e000b */
[----:B------:R-:W-:Y:S02]  /*0f40*/  IMAD.MOV.U32 R11, RZ, RZ, 0x0 ;  /* 0x00000000ff0b7424 */ /* 0x000fe400078e00ff */
[----:B------:R-:W-:Y:S02]  /*0f50*/  IMAD.MOV.U32 R0, RZ, RZ, R4 ;  /* 0x000000ffff007224 */ /* 0x000fe400078e0004 */
[----:B------:R-:W-:Y:S01]  /*0f60*/  IMAD.MOV.U32 R3, RZ, RZ, R8 ;  /* 0x000000ffff037224 */ /* 0x000fe200078e0008 */
[----:B------:R-:W-:Y:S06]  /*0f70*/  RET.REL.NODEC R10 `(_Z12reduceKernelPdiPf) ;  /* 0xfffffff00a207950 */ /* 0x000fec0003c3ffff */
.L_x_5:
[----:B------:R-:W-:-:S00]  /*0f80*/  BRA `(.L_x_5) ;  /* 0xfffffffc00fc7947 */ /* 0x000fc0000383ffff */
[----:B------:R-:W-:-:S00]  /*0f90*/  NOP ;  /* 0x0000000000007918 */ /* 0x000fc00000000000 */
        /* <DEDUP_REMOVED lines=14> */
.L_x_43:


//--------------------- .text._Z15multiplayKenrelPdS_i --------------------------
	.section	.text._Z15multiplayKenrelPdS_i,"ax",@progbits
	.align	128
        .global         _Z15multiplayKenrelPdS_i
        .type           _Z15multiplayKenrelPdS_i,@function
        .size           _Z15multiplayKenrelPdS_i,(.L_x_48 - _Z15multiplayKenrelPdS_i)
        .other          _Z15multiplayKenrelPdS_i,@"STO_CUDA_ENTRY STV_DEFAULT"
_Z15multiplayKenrelPdS_i:
.text._Z15multiplayKenrelPdS_i:
[----:B------:R-:W-:Y:S01]  /*0000*/  LDC R1, c[0x0][0x37c] ;  /* 0x0000df00ff017b82 */ /* 0x000fe20000000800 */
[----:B------:R-:W0:Y:S01]  /*0010*/  S2R R7, SR_CTAID.X ;  /* 0x0000000000077919 */ /* 0x000e220000002500 */
[----:B------:R-:W0:Y:S02]  /*0020*/  LDCU UR4, c[0x0][0x390] ;  /* 0x00007200ff0477ac */ /* 0x000e240008000800 */
[----:B0-----:R-:W-:-:S13]  /*0030*/  ISETP.GE.AND P0, PT, R7, UR4, PT ;  /* 0x0000000407007c0c */ /* 0x001fda000bf06270 */
[----:B------:R-:W-:Y:S05]  /*0040*/  @P0 EXIT ;  /* 0x000000000000094d */ /* 0x000fea0003800000 */
[----:B------:R-:W0:Y:S01]  /*0050*/  LDC.64 R2, c[0x0][0x380] ;  /* 0x0000e000ff027b82 */ /* 0x000e220000000a00 */
[----:B------:R-:W1:Y:S07]  /*0060*/  LDCU.64 UR4, c[0x0][0x358] ;  /* 0x00006b00ff0477ac */ /* 0x000e6e0008000a00 */
[----:B------:R-:W2:Y:S01]  /*0070*/  LDC.64 R4, c[0x0][0x388] ;  /* 0x0000e200ff047b82 */ /* 0x000ea20000000a00 */
[----:B0-----:R-:W-:-:S06]  /*0080*/  IMAD.WIDE.U32 R2, R7, 0x8, R2 ;  /* 0x0000000807027825 */ /* 0x001fcc00078e0002 */
[----:B-1----:R-:W3:Y:S01]  /*0090*/  LDG.E.64 R2, desc[UR4][R2.64] ;  /* 0x0000000402027981 */ /* 0x002ee2000c1e1b00 */
[----:B--2---:R-:W-:-:S05]  /*00a0*/  IMAD.WIDE.U32 R4, R7, 0x8, R4 ;  /* 0x0000000807047825 */ /* 0x004fca00078e0004 */
[----:B------:R-:W3:Y:S02]  /*00b0*/  LDG.E.64 R6, desc[UR4][R4.64] ;  /* 0x0000000404067981 */ /* 0x000ee4000c1e1b00 */
[----:B---3--:R-:W-:-:S07]  /*00c0*/  DMUL R6, R2, R6 ;  /* 0x0000000602067228 */ /* 0x008fce0000000000 */
[----:B------:R-:W-:Y:S01]  /*00d0*/  STG.E.64 desc[UR4][R4.64], R6 ;  /* 0x0000000604007986 */ /* 0x000fe2000c101b04 */
[----:B------:R-:W-:Y:S05]  /*00e0*/  EXIT ;  /* 0x000000000000794d */ /* 0x000fea0003800000 */
.L_x_6:
        /* <DEDUP_REMOVED lines=9> */
.L_x_48:


//--------------------- .text._Z15mapPiCbrtKernelPdS_i --------------------------
	.section	.text._Z15mapPiCbrtKernelPdS_i,"ax",@progbits
	.align	128
        .global         _Z15mapPiCbrtKernelPdS_i
        .type           _Z15mapPiCbrtKernelPdS_i,@function
        .size           _Z15mapPiCbrtKernelPdS_i,(.L_x_49 - _Z15mapPiCbrtKernelPdS_i)
        .other          _Z15mapPiCbrtKernelPdS_i,@"STO_CUDA_ENTRY STV_DEFAULT"
_Z15mapPiCbrtKernelPdS_i:
.text._Z15mapPiCbrtKernelPdS_i:
[----:B------:R-:W-:Y:S01]  /*0000*/  LDC R1, c[0x0][0x37c] ;  /* 0x0000df00ff017b82 */ /* 0x000fe20000000800 */
[----:B------:R-:W0:Y:S01]  /*0010*/  S2R R0, SR_CTAID.X ;  /* 0x0000000000007919 */ /* 0x000e220000002500 */
[----:B------:R-:W1:Y:S01]  /*0020*/  LDCU.64 UR4, c[0x0][0x358] ;  /* 0x00006b00ff0477ac */ /* 0x000e620008000a00 */
[----:B0-----:R-:W-:-:S13]  /*0030*/  ISETP.NE.AND P0, PT, R0, RZ, PT ;  /* 0x000000ff0000720c */ /* 0x001fda0003f05270 */
[----:B-1----:R-:W-:Y:S05]  /*0040*/  @P0 BRA `(.L_x_7) ;  /* 0x0000000000a80947 */ /* 0x002fea0003800000 */
[----:B------:R-:W0:Y:S02]  /*0050*/  LDC.64 R2, c[0x0][0x380] ;  /* 0x0000e000ff027b82 */ /* 0x000e240000000a00 */
[----:B0-----:R-:W2:Y:S01]  /*0060*/  LDG.E.64 R4, desc[UR4][R2.64] ;  /* 0x0000000402047981 */ /* 0x001ea2000c1e1b00 */
[----:B------:R-:W-:Y:S01]  /*0070*/  UMOV UR6, 0x54442d18 ;  /* 0x54442d1800067882 */ /* 0x000fe20000000000 */
[----:B------:R-:W-:Y:S01]  /*0080*/  UMOV UR7, 0x400921fb ;  /* 0x400921fb00077882 */ /* 0x000fe20000000000 */
[----:B------:R-:W-:Y:S01]  /*0090*/  IMAD.MOV.U32 R16, RZ, RZ, RZ ;  /* 0x000000ffff107224 */ /* 0x000fe200078e00ff */
[----:B--2---:R-:W-:-:S10]  /*00a0*/  DMUL R4, R4, UR6 ;  /* 0x0000000604047c28 */ /* 0x004fd40008000000 */
[----:B------:R-:W-:Y:S01]  /*00b0*/  LOP3.LUT R7, R5, 0x7fffffff, RZ, 0xc0, !PT ;  /* 0x7fffffff05077812 */ /* 0x000fe200078ec0ff */
[----:B------:R-:W-:-:S03]  /*00c0*/  IMAD.MOV.U32 R6, RZ, RZ, R4 ;  /* 0x000000ffff067224 */ /* 0x000fc600078e0004 */
[----:B------:R-:W-:-:S03]  /*00d0*/  ISETP.GE.U32.AND P0, PT, R7, 0x100000, PT ;  /* 0x001000000700780c */ /* 0x000fc60003f06070 */
[----:B------:R-:W-:-:S10]  /*00e0*/  DMUL R10, R6, 1.80143985094819840000e+16 ;  /* 0x43500000060a7828 */ /* 0x000fd40000000000 */
[----:B------:R-:W-:Y:S02]  /*00f0*/  SEL R7, R11, R7, !P0 ;  /* 0x000000070b077207 */ /* 0x000fe40004000000 */
[----:B------:R-:W-:Y:S02]  /*0100*/  SEL R10, R10, R4, !P0 ;  /* 0x000000040a0a7207 */ /* 0x000fe40004000000 */
[----:B------:R-:W-:-:S04]  /*0110*/  LEA.HI R6, R7, 0xfffffc02, RZ, 0xc ;  /* 0xfffffc0207067811 */ /* 0x000fc800078f60ff */
[----:B------:R-:W-:-:S05]  /*0120*/  I2FP.F32.S32 R6, R6 ;  /* 0x0000000600067245 */ /* 0x000fca0000201400 */
[----:B------:R-:W-:-:S06]  /*0130*/  FMUL R6, R6, 0.3333333432674407959 ;  /* 0x3eaaaaab06067820 */ /* 0x000fcc0000400000 */
[----:B------:R-:W0:Y:S02]  /*0140*/  F2I.NTZ R6, R6 ;  /* 0x0000000600067305 */ /* 0x000e240000203100 */
[----:B0-----:R-:W-:-:S06]  /*0150*/  IMAD R11, R6, -0x300000, R7 ;  /* 0xffd00000060b7824 */ /* 0x001fcc00078e0207 */
[----:B------:R-:W0:Y:S08]  /*0160*/  F2F.F32.F64 R7, R10 ;  /* 0x0000000a00077310 */ /* 0x000e300000301000 */
[----:B0-----:R-:W0:Y:S02]  /*0170*/  MUFU.LG2 R7, R7 ;  /* 0x0000000700077308 */ /* 0x001e240000000c00 */
[----:B0-----:R-:W-:Y:S01]  /*0180*/  FMUL R20, R7, 0.3333333432674407959 ;  /* 0x3eaaaaab07147820 */ /* 0x001fe20000400000 */
[----:B------:R-:W-:-:S02]  /*0190*/  VIADD R7, R6, 0xfee ;  /* 0x00000fee06077836 */ /* 0x000fc40000000000 */
[----:B------:R-:W-:-:S03]  /*01a0*/  @P0 VIADD R7, R6, 0x100000 ;  /* 0x0010000006070836 */ /* 0x000fc60000000000 */
[----:B------:R-:W0:Y:S08]  /*01b0*/  MUFU.EX2 R8, R20 ;  /* 0x0000001400087308 */ /* 0x000e300000000800 */
[----:B0-----:R-:W0:Y:S02]  /*01c0*/  F2F.F64.F32 R8, R8 ;  /* 0x0000000800087310 */ /* 0x001e240000201800 */
[----:B0-----:R-:W-:-:S10]  /*01d0*/  DMUL R12, R8, R8 ;  /* 0x00000008080c7228 */ /* 0x001fd40000000000 */
[----:B------:R-:W-:Y:S02]  /*01e0*/  VIADD R15, R13, 0x100000 ;  /* 0x001000000d0f7836 */ /* 0x000fe40000000000 */
[----:B------:R-:W-:-:S06]  /*01f0*/  IMAD.MOV.U32 R14, RZ, RZ, R12 ;  /* 0x000000ffff0e7224 */ /* 0x000fcc00078e000c */
[C-C-:B------:R-:W-:Y:S02]  /*0200*/  DFMA R14, R8.reuse, R14, R10.reuse ;  /* 0x0000000e080e722b */ /* 0x140fe4000000000a */
[----:B------:R-:W-:-:S04]  /*0210*/  DFMA R10, -R8, R12, R10 ;  /* 0x0000000c080a722b */ /* 0x000fc8000000010a */
[----:B------:R-:W0:Y:S02]  /*0220*/  MUFU.RCP64H R17, R15 ;  /* 0x0000000f00117308 */ /* 0x000e240000001800 */
[----:B0-----:R-:W-:-:S08]  /*0230*/  DFMA R18, -R14, R16, 1 ;  /* 0x3ff000000e12742b */ /* 0x001fd00000000110 */
[----:B------:R-:W-:-:S08]  /*0240*/  DFMA R18, R18, R18, R18 ;  /* 0x000000121212722b */ /* 0x000fd00000000012 */
[----:B------:R-:W-:-:S08]  /*0250*/  DFMA R18, R16, R18, R16 ;  /* 0x000000121012722b */ /* 0x000fd00000000010 */
[----:B------:R-:W-:-:S08]  /*0260*/  DMUL R10, R18, R10 ;  /* 0x0000000a120a7228 */ /* 0x000fd00000000000 */
[----:B------:R-:W-:Y:S02]  /*0270*/  DFMA R10, R8, R10, R8 ;  /* 0x0000000a080a722b */ /* 0x000fe40000000008 */
[----:B------:R-:W-:-:S08]  /*0280*/  DADD R8, R4, R4 ;  /* 0x0000000004087229 */ /* 0x000fd00000000004 */
[----:B------:R-:W-:Y:S01]  /*0290*/  IMAD R7, R7, 0x100000, R11 ;  /* 0x0010000007077824 */ /* 0x000fe200078e020b */
[----:B------:R-:W-:-:S04]  /*02a0*/  DSETP.NE.AND P0, PT, R8, R4, PT ;  /* 0x000000040800722a */ /* 0x000fc80003f05000 */
[----:B------:R-:W-:Y:S02]  /*02b0*/  LOP3.LUT R7, R7, 0x80000000, R5, 0xb8, !PT ;  /* 0x8000000007077812 */ /* 0x000fe400078eb805 */
[----:B------:R-:W-:Y:S02]  /*02c0*/  FSEL R10, R8, R10, !P0 ;  /* 0x0000000a080a7208 */ /* 0x000fe40004000000 */
[----:B------:R-:W-:-:S05]  /*02d0*/  FSEL R11, R9, R7, !P0 ;  /* 0x00000007090b7208 */ /* 0x000fca0004000000 */
[----:B------:R0:W-:Y:S02]  /*02e0*/  STG.E.64 desc[UR4][R2.64], R10 ;  /* 0x0000000a02007986 */ /* 0x0001e4000c101b04 */
.L_x_7:
[----:B------:R-:W1:Y:S02]  /*02f0*/  LDCU UR6, c[0x0][0x390] ;  /* 0x00007200ff0677ac */ /* 0x000e640008000800 */
[----:B-1----:R-:W-:-:S04]  /*0300*/  ISETP.GE.AND P0, PT, R0, UR6, PT ;  /* 0x0000000600007c0c */ /* 0x002fc8000bf06270 */
[----:B------:R-:W-:-:S13]  /*0310*/  ISETP.EQ.OR P0, PT, R0, RZ, P0 ;  /* 0x000000ff0000720c */ /* 0x000fda0000702670 */
[----:B------:R-:W-:Y:S05]  /*0320*/  @P0 EXIT ;  /* 0x000000000000094d */ /* 0x000fea0003800000 */
[----:B------:R-:W1:Y:S08]  /*0330*/  LDC.64 R6, c[0x0][0x388] ;  /* 0x0000e200ff067b82 */ /* 0x000e700000000a00 */
[----:B0-----:R-:W0:Y:S01]  /*0340*/  LDC.64 R2, c[0x0][0x380] ;  /* 0x0000e000ff027b82 */ /* 0x001e220000000a00 */
[----:B-1----:R-:W-:-:S06]  /*0350*/  IMAD.WIDE.U32 R6, R0, 0x8, R6 ;  /* 0x0000000800067825 */ /* 0x002fcc00078e0006 */
[----:B------:R-:W2:Y:S01]  /*0360*/  LDG.E.64 R6, desc[UR4][R6.64] ;  /* 0x0000000406067981 */ /* 0x000ea2000c1e1b00 */
[----:B0-----:R-:W-:-:S05]  /*0370*/  IMAD.WIDE.U32 R2, R0, 0x8, R2 ;  /* 0x0000000800027825 */ /* 0x001fca00078e0002 */
[----:B------:R-:W2:Y:S01]  /*0380*/  LDG.E.64 R4, desc[UR4][R2.64] ;  /* 0x0000000402047981 */ /* 0x000ea2000c1e1b00 */
[----:B------:R-:W-:Y:S01]  /*0390*/  UMOV UR6, 0x54442d18 ;  /* 0x54442d1800067882 */ /* 0x000fe20000000000 */
[----:B------:R-:W-:Y:S01]  /*03a0*/  UMOV UR7, 0x400921fb ;  /* 0x400921fb00077882 */ /* 0x000fe20000000000 */
[----:B------:R-:W-:Y:S01]  /*03b0*/  IMAD.MOV.U32 R14, RZ, RZ, RZ ;  /* 0x000000ffff0e7224 */ /* 0x000fe200078e00ff */
[----:B--2---:R-:W-:-:S08]  /*03c0*/  DADD R4, R4, R6 ;  /* 0x0000000004047229 */ /* 0x004fd00000000006 */
[----:B------:R-:W-:-:S10]  /*03d0*/  DMUL R4, R4, UR6 ;  /* 0x0000000604047c28 */ /* 0x000fd40008000000 */
[----:B------:R-:W-:Y:S02]  /*03e0*/  LOP3.LUT R9, R5, 0x7fffffff, RZ, 0xc0, !PT ;  /* 0x7fffffff05097812 */ /* 0x000fe400078ec0ff */
[----:B------:R-:W-:-:S06]  /*03f0*/  MOV R8, R4 ;  /* 0x0000000400087202 */ /* 0x000fcc0000000f00 */
[----:B------:R-:W-:Y:S01]  /*0400*/  DMUL R10, R8, 1.80143985094819840000e+16 ;  /* 0x43500000080a7828 */ /* 0x000fe20000000000 */
[----:B------:R-:W-:-:S09]  /*0410*/  ISETP.GE.U32.AND P0, PT, R9, 0x100000, PT ;  /* 0x001000000900780c */ /* 0x000fd20003f06070 */
[----:B------:R-:W-:-:S04]  /*0420*/  SEL R9, R11, R9, !P0 ;  /* 0x000000090b097207 */ /* 0x000fc80004000000 */
[----:B------:R-:W-:-:S04]  /*0430*/  LEA.HI R0, R9, 0xfffffc02, RZ, 0xc ;  /* 0xfffffc0209007811 */ /* 0x000fc800078f60ff */
[----:B------:R-:W-:-:S05]  /*0440*/  I2FP.F32.S32 R0, R0 ;  /* 0x0000000000007245 */ /* 0x000fca0000201400 */
[----:B------:R-:W-:-:S06]  /*0450*/  FMUL R0, R0, 0.3333333432674407959 ;  /* 0x3eaaaaab00007820 */ /* 0x000fcc0000400000 */
[----:B------:R-:W0:Y:S01]  /*0460*/  F2I.NTZ R0, R0 ;  /* 0x0000000000007305 */ /* 0x000e220000203100 */
[----:B------:R-:W-:Y:S01]  /*0470*/  SEL R6, R10, R4, !P0 ;  /* 0x000000040a067207 */ /* 0x000fe20004000000 */
[----:B0-----:R-:W-:-:S06]  /*0480*/  IMAD R7, R0, -0x300000, R9 ;  /* 0xffd0000000077824 */ /* 0x001fcc00078e0209 */
[----:B------:R-:W0:Y:S08]  /*0490*/  F2F.F32.F64 R18, R6 ;  /* 0x0000000600127310 */ /* 0x000e300000301000 */
[----:B0-----:R-:W0:Y:S02]  /*04a0*/  MUFU.LG2 R18, R18 ;  /* 0x0000001200127308 */ /* 0x001e240000000c00 */
[----:B0-----:R-:W-:-:S06]  /*04b0*/  FMUL R19, R18, 0.3333333432674407959 ;  /* 0x3eaaaaab12137820 */ /* 0x001fcc0000400000 */
[----:B------:R-:W0:Y:S08]  /*04c0*/  MUFU.EX2 R8, R19 ;  /* 0x0000001300087308 */ /* 0x000e300000000800 */
[----:B0-----:R-:W0:Y:S02]  /*04d0*/  F2F.F64.F32 R8, R8 ;  /* 0x0000000800087310 */ /* 0x001e240000201800 */
[----:B0-----:R-:W-:-:S10]  /*04e0*/  DMUL R10, R8, R8 ;  /* 0x00000008080a7228 */ /* 0x001fd40000000000 */
[----:B------:R-:W-:Y:S02]  /*04f0*/  VIADD R13, R11, 0x100000 ;  /* 0x001000000b0d7836 */ /* 0x000fe40000000000 */
[----:B------:R-:W-:-:S06]  /*0500*/  IMAD.MOV.U32 R12, RZ, RZ, R10 ;  /* 0x000000ffff0c7224 */ /* 0x000fcc00078e000a */
[----:B------:R-:W-:-:S06]  /*0510*/  DFMA R12, R8, R12, R6 ;  /* 0x0000000c080c722b */ /* 0x000fcc0000000006 */
[----:B------:R-:W0:Y:S01]  /*0520*/  MUFU.RCP64H R15, R13 ;  /* 0x0000000d000f7308 */ /* 0x000e220000001800 */
[----:B------:R-:W-:Y:S02]  /*0530*/  DFMA R6, -R8, R10, R6 ;  /* 0x0000000a0806722b */ /* 0x000fe40000000106 */
[----:B0-----:R-:W-:-:S08]  /*0540*/  DFMA R16, -R12, R14, 1 ;  /* 0x3ff000000c10742b */ /* 0x001fd0000000010e */
[----:B------:R-:W-:-:S08]  /*0550*/  DFMA R16, R16, R16, R16 ;  /* 0x000000101010722b */ /* 0x000fd00000000010 */
[----:B------:R-:W-:-:S08]  /*0560*/  DFMA R16, R14, R16, R14 ;  /* 0x000000100e10722b */ /* 0x000fd0000000000e */
[----:B------:R-:W-:Y:S01]  /*0570*/  DMUL R6, R16, R6 ;  /* 0x0000000610067228 */ /* 0x000fe20000000000 */
[C---:B------:R-:W-:Y:S01]  /*0580*/  IADD3 R11, PT, PT, R0.reuse, 0xfee, RZ ;  /* 0x00000fee000b7810 */ /* 0x040fe20007ffe0ff */
[----:B------:R-:W-:-:S06]  /*0590*/  @P0 VIADD R11, R0, 0x100000 ;  /* 0x00100000000b0836 */ /* 0x000fcc0000000000 */
[----:B------:R-:W-:Y:S02]  /*05a0*/  DFMA R6, R8, R6, R8 ;  /* 0x000000060806722b */ /* 0x000fe40000000008 */
[----:B------:R-:W-:-:S08]  /*05b0*/  DADD R8, R4, R4 ;  /* 0x0000000004087229 */ /* 0x000fd00000000004 */
[----:B------:R-:W-:Y:S01]  /*05c0*/  IMAD R7, R11, 0x100000, R7 ;  /* 0x001000000b077824 */ /* 0x000fe200078e0207 */
[----:B------:R-:W-:-:S04]  /*05d0*/  DSETP.NE.AND P0, PT, R8, R4, PT ;  /* 0x000000040800722a */ /* 0x000fc80003f05000 */
[----:B------:R-:W-:Y:S02]  /*05e0*/  LOP3.LUT R7, R7, 0x80000000, R5, 0xb8, !PT ;  /* 0x8000000007077812 */ /* 0x000fe400078eb805 */
[----:B------:R-:W-:Y:S02]  /*05f0*/  FSEL R6, R8, R6, !P0 ;  /* 0x0000000608067208 */ /* 0x000fe40004000000 */
[----:B------:R-:W-:-:S05]  /*0600*/  FSEL R7, R9, R7, !P0 ;  /* 0x0000000709077208 */ /* 0x000fca0004000000 */
[----:B------:R-:W-:Y:S01]  /*0610*/  STG.E.64 desc[UR4][R2.64], R6 ;  /* 0x0000000602007986 */ /* 0x000fe2000c101b04 */
[----:B------:R-:W-:Y:S05]  /*0620*/  EXIT ;  /* 0x000000000000794d */ /* 0x000fea0003800000 */
.L_x_8:
        /* <DEDUP_REMOVED lines=13> */
.L_x_49:


//--------------------- .text._Z16mapSqrtCthKernelPdi --------------------------
	.section	.text._Z16mapSqrtCthKernelPdi,"ax",@progbits
	.align	128
        .global         _Z16mapSqrtCthKernelPdi
        .type           _Z16mapSqrtCthKernelPdi,@function
        .size           _Z16mapSqrtCthKernelPdi,(.L_x_45 - _Z16mapSqrtCthKernelPdi)
        .other          _Z16mapSqrtCthKernelPdi,@"STO_CUDA_ENTRY STV_DEFAULT"
_Z16mapSqrtCthKernelPdi:
.text._Z16mapSqrtCthKernelPdi:
[----:B------:R-:W-:Y:S01]  /*0000*/  LDC R1, c[0x0][0x37c] ;  /* 0x0000df00ff017b82 */ /* 0x000fe20000000800 */
[----:B------:R-:W0:Y:S01]  /*0010*/  S2R R3, SR_CTAID.X ;  /* 0x0000000000037919 */ /* 0x000e220000002500 */
[----:B------:R-:W0:Y:S02]  /*0020*/  LDCU UR4, c[0x0][0x388] ;  /* 0x00007100ff0477ac */ /* 0x000e240008000800 */
[----:B0-----:R-:W-:-:S13]  /*0030*/  ISETP.GE.AND P0, PT, R3, UR4, PT ;  /* 0x0000000403007c0c */ /* 0x001fda000bf06270 */
[----:B------:R-:W-:Y:S05]  /*0040*/  @P0 EXIT ;  /* 0x000000000000094d */ /* 0x000fea0003800000 */
[----:B------:R-:W0:Y:S01]  /*0050*/  LDC.64 R6, c[0x0][0x380] ;  /* 0x0000e000ff067b82 */ /* 0x000e220000000a00 */
[----:B------:R-:W1:Y:S01]  /*0060*/  LDCU.64 UR4, c[0x0][0x358] ;  /* 0x00006b00ff0477ac */ /* 0x000e620008000a00 */
[----:B0-----:R-:W-:-:S05]  /*0070*/  IMAD.WIDE.U32 R6, R3, 0x8, R6 ;  /* 0x0000000803067825 */ /* 0x001fca00078e0006 */
[----:B-1----:R-:W2:Y:S02]  /*0080*/  LDG.E.64 R4, desc[UR4][R6.64] ;  /* 0x0000000406047981 */ /* 0x002ea4000c1e1b00 */
[----:B--2---:R-:W-:Y:S01]  /*0090*/  LOP3.LUT R11, R5, 0x7fffffff, RZ, 0xc0, !PT ;  /* 0x7fffffff050b7812 */ /* 0x004fe200078ec0ff */
[----:B------:R-:W-:-:S03]  /*00a0*/  IMAD.MOV.U32 R8, RZ, RZ, R4 ;  /* 0x000000ffff087224 */ /* 0x000fc600078e0004 */
[----:B------:R-:W-:Y:S01]  /*00b0*/  ISETP.GT.U32.AND P0, PT, R11, 0x3fefffff, PT ;  /* 0x3fefffff0b00780c */ /* 0x000fe20003f04070 */
[----:B------:R-:W-:-:S12]  /*00c0*/  IMAD.MOV.U32 R9, RZ, RZ, R11 ;  /* 0x000000ffff097224 */ /* 0x000fd800078e000b */
[----:B------:R-:W-:Y:S05]  /*00d0*/  @P0 BRA `(.L_x_9) ;  /* 0x0000000000600947 */ /* 0x000fea0003800000 */
[----:B------:R-:W-:Y:S01]  /*00e0*/  DMUL R2, R8, R8 ;  /* 0x0000000808027228 */ /* 0x000fe20000000000 */
[----:B------:R-:W-:Y:S01]  /*00f0*/  IMAD.MOV.U32 R10, RZ, RZ, 0x61d87def ;  /* 0x61d87defff0a7424 */ /* 0x000fe200078e00ff */
[----:B------:R-:W-:Y:S01]  /*0100*/  UMOV UR6, 0xab274c53 ;  /* 0xab274c5300067882 */ /* 0x000fe20000000000 */
[----:B------:R-:W-:Y:S01]  /*0110*/  IMAD.MOV.U32 R11, RZ, RZ, 0x3de611a5 ;  /* 0x3de611a5ff0b7424 */ /* 0x000fe200078e00ff */
[----:B------:R-:W-:-:S05]  /*0120*/  UMOV UR7, 0x3d6b4c75 ;  /* 0x3d6b4c7500077882 */ /* 0x000fca0000000000 */
[----:B------:R-:W-:Y:S01]  /*0130*/  DFMA R10, R2, UR6, R10 ;  /* 0x00000006020a7c2b */ /* 0x000fe2000800000a */
[----:B------:R-:W-:Y:S01]  /*0140*/  UMOV UR6, 0x71b18f5c ;  /* 0x71b18f5c00067882 */ /* 0x000fe20000000000 */
[----:B------:R-:W-:-:S06]  /*0150*/  UMOV UR7, 0x3e5ae646 ;  /* 0x3e5ae64600077882 */ /* 0x000fcc0000000000 */
[----:B------:R-:W-:Y:S01]  /*0160*/  DFMA R10, R2, R10, UR6 ;  /* 0x00000006020a7e2b */ /* 0x000fe2000800000a */
        /* <DEDUP_REMOVED lines=11> */
[----:B------:R-:W-:-:S08]  /*0220*/  DFMA R10, R2, R10, UR6 ;  /* 0x00000006020a7e2b */ /* 0x000fd0000800000a */
[----:B------:R-:W-:-:S08]  /*0230*/  DMUL R10, R2, R10 ;  /* 0x0000000a020a7228 */ /* 0x000fd00000000000 */
[----:B------:R-:W-:Y:S01]  /*0240*/  DFMA R10, R8, R10, R8 ;  /* 0x0000000a080a722b */ /* 0x000fe20000000008 */
[----:B------:R-:W-:Y:S10]  /*0250*/  BRA `(.L_x_10) ;  /* 0x0000000400587947 */ /* 0x000ff40003800000 */
.L_x_9:
[----:B------:R-:W-:Y:S01]  /*0260*/  IMAD.MOV.U32 R2, RZ, RZ, 0x652b82fe ;  /* 0x652b82feff027424 */ /* 0x000fe200078e00ff */
[----:B------:R-:W-:Y:S01]  /*0270*/  UMOV UR6, 0xfefa39ef ;  /* 0xfefa39ef00067882 */ /* 0x000fe20000000000 */
[----:B------:R-:W-:Y:S01]  /*0280*/  IMAD.MOV.U32 R3, RZ, RZ, 0x3ff71547 ;  /* 0x3ff71547ff037424 */ /* 0x000fe200078e00ff */
[----:B------:R-:W-:Y:S01]  /*0290*/  UMOV UR7, 0x3fe62e42 ;  /* 0x3fe62e4200077882 */ /* 0x000fe20000000000 */
[----:B------:R-:W-:Y:S02]  /*02a0*/  IMAD.SHL.U32 R0, R11, 0x2, RZ ;  /* 0x000000020b007824 */ /* 0x000fe400078e00ff */
[----:B------:R-:W-:Y:S02]  /*02b0*/  IMAD.MOV.U32 R16, RZ, RZ, -0x7142ec33 ;  /* 0x8ebd13cdff107424 */ /* 0x000fe400078e00ff */
[----:B------:R-:W-:Y:S01]  /*02c0*/  DFMA R2, R8, R2, 6.75539944105574400000e+15 ;  /* 0x433800000802742b */ /* 0x000fe20000000002 */
[C---:B------:R-:W-:Y:S01]  /*02d0*/  ISETP.GE.U32.AND P0, PT, R0.reuse, 0x7fb3e647, PT ;  /* 0x7fb3e6470000780c */ /* 0x040fe20003f06070 */
[----:B------:R-:W-:Y:S01]  /*02e0*/  IMAD.MOV.U32 R17, RZ, RZ, 0x3e5af86d ;  /* 0x3e5af86dff117424 */ /* 0x000fe200078e00ff */
[----:B------:R-:W-:-:S05]  /*02f0*/  ISETP.NE.AND P1, PT, R0, RZ, PT ;  /* 0x000000ff0000720c */ /* 0x000fca0003f25270 */
[----:B------:R-:W-:Y:S02]  /*0300*/  DADD R12, R2, -6.75539944105574400000e+15 ;  /* 0xc3380000020c7429 */ /* 0x000fe40000000000 */
[----:B------:R-:W-:-:S05]  /*0310*/  VIADD R2, R2, 0xffffffff ;  /* 0xffffffff02027836 */ /* 0x000fca0000000000 */
[----:B------:R-:W-:Y:S01]  /*0320*/  SEL R2, R2, RZ, P0 ;  /* 0x000000ff02027207 */ /* 0x000fe20000000000 */
[----:B------:R-:W-:Y:S01]  /*0330*/  DFMA R14, R12, -UR6, R8 ;  /* 0x800000060c0e7c2b */ /* 0x000fe20008000008 */
[----:B------:R-:W-:Y:S01]  /*0340*/  UMOV UR6, 0x3b39803f ;  /* 0x3b39803f00067882 */ /* 0x000fe20000000000 */
[----:B------:R-:W-:-:S06]  /*0350*/  UMOV UR7, 0x3c7abc9e ;  /* 0x3c7abc9e00077882 */ /* 0x000fcc0000000000 */
[----:B------:R-:W-:Y:S01]  /*0360*/  DFMA R14, R12, -UR6, R14 ;  /* 0x800000060c0e7c2b */ /* 0x000fe2000800000e */
[----:B------:R-:W-:Y:S01]  /*0370*/  UMOV UR6, 0x6acd15b6 ;  /* 0x6acd15b600067882 */ /* 0x000fe20000000000 */
[----:B------:R-:W-:-:S08]  /*0380*/  UMOV UR7, 0x3e21f407 ;  /* 0x3e21f40700077882 */ /* 0x000fd00000000000 */
[----:B------:R-:W-:Y:S02]  /*0390*/  FSEL R12, R4, R14, !P0 ;  /* 0x0000000e040c7208 */ /* 0x000fe40004000000 */
[----:B------:R-:W-:Y:S02]  /*03a0*/  FSEL R13, R11, R15, !P0 ;  /* 0x0000000f0b0d7208 */ /* 0x000fe40004000000 */
[C---:B------:R-:W-:Y:S02]  /*03b0*/  ISETP.NE.AND P0, PT, R2.reuse, 0x400, PT ;  /* 0x000004000200780c */ /* 0x040fe40003f05270 */
[----:B------:R-:W-:Y:S02]  /*03c0*/  LEA R2, R2, 0x3ff00000, 0x14 ;  /* 0x3ff0000002027811 */ /* 0x000fe400078ea0ff */
[----:B------:R-:W-:Y:S01]  /*03d0*/  DFMA R14, R12, UR6, R16 ;  /* 0x000000060c0e7c2b */ /* 0x000fe20008000010 */
[----:B------:R-:W-:Y:S01]  /*03e0*/  UMOV UR6, 0x92ba033d ;  /* 0x92ba033d00067882 */ /* 0x000fe20000000000 */
[----:B------:R-:W-:Y:S01]  /*03f0*/  UMOV UR7, 0x3e927e50 ;  /* 0x3e927e5000077882 */ /* 0x000fe20000000000 */
[----:B------:R-:W-:Y:S01]  /*0400*/  SEL R3, R2, 0x7fe00000, P0 ;  /* 0x7fe0000002037807 */ /* 0x000fe20000000000 */
[----:B------:R-:W-:-:S04]  /*0410*/  IMAD.MOV.U32 R2, RZ, RZ, RZ ;  /* 0x000000ffff027224 */ /* 0x000fc800078e00ff */
[----:B------:R-:W-:Y:S01]  /*0420*/  DFMA R14, R12, R14, UR6 ;  /* 0x000000060c0e7e2b */ /* 0x000fe2000800000e */
[----:B------:R-:W-:Y:S01]  /*0430*/  UMOV UR6, 0x6c5f9da1 ;  /* 0x6c5f9da100067882 */ /* 0x000fe20000000000 */
[----:B------:R-:W-:Y:S01]  /*0440*/  UMOV UR7, 0x3ec71dde ;  /* 0x3ec71dde00077882 */ /* 0x000fe20000000000 */
[----:B------:R-:W-:-:S05]  /*0450*/  DADD R16, R2, -0.5 ;  /* 0xbfe0000002107429 */ /* 0x000fca0000000000 */
        /* <DEDUP_REMOVED lines=19> */
[----:B------:R-:W-:-:S08]  /*0590*/  DFMA R14, R12, R14, 0.5 ;  /* 0x3fe000000c0e742b */ /* 0x000fd0000000000e */
[----:B------:R-:W-:-:S08]  /*05a0*/  DMUL R14, R12, R14 ;  /* 0x0000000e0c0e7228 */ /* 0x000fd00000000000 */
[----:B------:R-:W-:Y:S01]  /*05b0*/  DFMA R14, R12, R14, R12 ;  /* 0x0000000e0c0e722b */ /* 0x000fe2000000000c */
[----:B------:R-:W-:Y:S02]  /*05c0*/  IMAD.MOV.U32 R12, RZ, RZ, 0x0 ;  /* 0x00000000ff0c7424 */ /* 0x000fe400078e00ff */
[----:B------:R-:W-:-:S05]  /*05d0*/  IMAD.MOV.U32 R13, RZ, RZ, 0x3ff00000 ;  /* 0x3ff00000ff0d7424 */ /* 0x000fca00078e00ff */
[----:B------:R-:W-:-:S08]  /*05e0*/  DFMA R14, R14, R2, R16 ;  /* 0x000000020e0e722b */ /* 0x000fd00000000010 */
[----:B------:R-:W-:-:S10]  /*05f0*/  DADD R2, R14, R14 ;  /* 0x000000000e027229 */ /* 0x000fd4000000000e */
[----:B------:R-:W-:Y:S01]  /*0600*/  FSEL R17, R2, R14, !P0 ;  /* 0x0000000e02117208 */ /* 0x000fe20004000000 */
[----:B------:R-:W-:Y:S01]  /*0610*/  IMAD.MOV.U32 R2, RZ, RZ, 0x1 ;  /* 0x00000001ff027424 */ /* 0x000fe200078e00ff */
[----:B------:R-:W-:Y:S02]  /*0620*/  @P1 FSEL R11, R3, R15, !P0 ;  /* 0x0000000f030b1208 */ /* 0x000fe40004000000 */
[----:B------:R-:W-:Y:S02]  /*0630*/  FSEL R10, R4, R17, !P1 ;  /* 0x00000011040a7208 */ /* 0x000fe40004800000 */
[----:B------:R-:W-:-:S04]  /*0640*/  FSETP.GEU.AND P0, PT, |R11|, 6.5827683646048100446e-37, PT ;  /* 0x036000000b00780b */ /* 0x000fc80003f0e200 */
[----:B------:R-:W-:-:S06]  /*0650*/  DFMA R12, R10, 2, R12 ;  /* 0x400000000a0c782b */ /* 0x000fcc000000000c */
[----:B------:R-:W0:Y:S02]  /*0660*/  MUFU.RCP64H R3, R13 ;  /* 0x0000000d00037308 */ /* 0x000e240000001800 */
[----:B0-----:R-:W-:-:S08]  /*0670*/  DFMA R14, -R12, R2, 1 ;  /* 0x3ff000000c0e742b */ /* 0x001fd00000000102 */
[----:B------:R-:W-:-:S08]  /*0680*/  DFMA R14, R14, R14, R14 ;  /* 0x0000000e0e0e722b */ /* 0x000fd0000000000e */
[----:B------:R-:W-:-:S08]  /*0690*/  DFMA R14, R2, R14, R2 ;  /* 0x0000000e020e722b */ /* 0x000fd00000000002 */
[----:B------:R-:W-:-:S08]  /*06a0*/  DFMA R2, -R12, R14, 1 ;  /* 0x3ff000000c02742b */ /* 0x000fd0000000010e */
[----:B------:R-:W-:-:S08]  /*06b0*/  DFMA R2, R14, R2, R14 ;  /* 0x000000020e02722b */ /* 0x000fd0000000000e */
[----:B------:R-:W-:-:S08]  /*06c0*/  DMUL R14, R10, R2 ;  /* 0x000000020a0e7228 */ /* 0x000fd00000000000 */
[----:B------:R-:W-:-:S08]  /*06d0*/  DFMA R16, -R12, R14, R10 ;  /* 0x0000000e0c10722b */ /* 0x000fd0000000010a */
[----:B------:R-:W-:-:S10]  /*06e0*/  DFMA R2, R2, R16, R14 ;  /* 0x000000100202722b */ /* 0x000fd4000000000e */
[----:B------:R-:W-:-:S05]  /*06f0*/  FFMA R0, RZ, R13, R3 ;  /* 0x0000000dff007223 */ /* 0x000fca0000000003 */
[----:B------:R-:W-:-:S13]  /*0700*/  FSETP.GT.AND P1, PT, |R0|, 1.469367938527859385e-39, PT ;  /* 0x001000000000780b */ /* 0x000fda0003f24200 */
[----:B------:R-:W-:Y:S05]  /*0710*/  @P0 BRA P1, `(.L_x_11) ;  /* 0x0000000000100947 */ /* 0x000fea0000800000 */
[----:B------:R-:W-:Y:S01]  /*0720*/  IMAD.MOV.U32 R0, RZ, RZ, R10 ;  /* 0x000000ffff007224 */ /* 0x000fe200078e000a */
[----:B------:R-:W-:Y:S02]  /*0730*/  MOV R17, R11 ;  /* 0x0000000b00117202 */ /* 0x000fe40000000f00 */
[----:B------:R-:W-:-:S07]  /*0740*/  MOV R24, 0x760 ;  /* 0x0000076000187802 */ /* 0x000fce0000000f00 */
[----:B------:R-:W-:Y:S05]  /*0750*/  CALL.REL.NOINC `($__internal_0_$__cuda_sm20_div_rn_f64_full) ;  /* 0x0000000400a87944 */ /* 0x000fea0003c00000 */
.L_x_11:
[----:B------:R-:W-:Y:S01]  /*0760*/  DADD R2, R10, R2 ;  /* 0x000000000a027229 */ /* 0x000fe20000000002 */
[----:B------:R-:W-:Y:S01]  /*0770*/  UMOV UR6, 0x8fb9f87e ;  /* 0x8fb9f87e00067882 */ /* 0x000fe20000000000 */
[----:B------:R-:W-:Y:S02]  /*0780*/  UMOV UR7, 0x408633ce ;  /* 0x408633ce00077882 */ /* 0x000fe40000000000 */
[----:B------:R-:W-:-:S06]  /*0790*/  DSETP.GE.AND P0, PT, R8, UR6, PT ;  /* 0x0000000608007e2a */ /* 0x000fcc000bf06000 */
[----:B------:R-:W-:Y:S02]  /*07a0*/  FSEL R10, R2, RZ, !P0 ;  /* 0x000000ff020a7208 */ /* 0x000fe40004000000 */
[----:B------:R-:W-:-:S07]  /*07b0*/  FSEL R11, R3, +QNAN , !P0 ;  /* 0x7ff00000030b7808 */ /* 0x000fce0004000000 */
.L_x_10:
[----:B------:R-:W-:Y:S01]  /*07c0*/  LOP3.LUT R9, R11, 0x80000000, R5, 0xb8, !PT ;  /* 0x800000000b097812 */ /* 0x000fe200078eb805 */
[----:B------:R-:W-:Y:S01]  /*07d0*/  IMAD.MOV.U32 R8, RZ, RZ, R10 ;  /* 0x000000ffff087224 */ /* 0x000fe200078e000a */
[----:B------:R-:W-:Y:S01]  /*07e0*/  FSETP.GEU.AND P1, PT, |R5|, 6.5827683646048100446e-37, PT ;  /* 0x036000000500780b */ /* 0x000fe20003f2e200 */
[----:B------:R-:W-:Y:S01]  /*07f0*/  IMAD.MOV.U32 R2, RZ, RZ, 0x1 ;  /* 0x00000001ff027424 */ /* 0x000fe200078e00ff */
[----:B------:R-:W0:Y:S05]  /*0800*/  MUFU.RCP64H R3, R9 ;  /* 0x0000000900037308 */ /* 0x000e2a0000001800 */
        /* <DEDUP_REMOVED lines=12> */
[----:B------:R-:W-:Y:S01]  /*08d0*/  MOV R24, 0x920 ;  /* 0x0000092000187802 */ /* 0x000fe20000000f00 */
[----:B------:R-:W-:Y:S02]  /*08e0*/  IMAD.MOV.U32 R0, RZ, RZ, R4 ;  /* 0x000000ffff007224 */ /* 0x000fe400078e0004 */
[----:B------:R-:W-:Y:S02]  /*08f0*/  IMAD.MOV.U32 R17, RZ, RZ, R5 ;  /* 0x000000ffff117224 */ /* 0x000fe400078e0005 */
[----:B------:R-:W-:-:S07]  /*0900*/  IMAD.MOV.U32 R13, RZ, RZ, R9 ;  /* 0x000000ffff0d7224 */ /* 0x000fce00078e0009 */
[----:B------:R-:W-:Y:S05]  /*0910*/  CALL.REL.NOINC `($__internal_0_$__cuda_sm20_div_rn_f64_full) ;  /* 0x0000000400387944 */ /* 0x000fea0003c00000 */
.L_x_12:
[----:B------:R-:W-:Y:S01]  /*0920*/  LOP3.LUT R9, R3, 0x7fffffff, RZ, 0xc0, !PT ;  /* 0x7fffffff03097812 */ /* 0x000fe200078ec0ff */
[----:B------:R-:W-:-:S03]  /*0930*/  IMAD.MOV.U32 R8, RZ, RZ, R2 ;  /* 0x000000ffff087224 */ /* 0x000fc600078e0002 */
[----:B------:R-:W-:-:S13]  /*0940*/  ISETP.GT.U32.AND P0, PT, R9, 0x408633ce, PT ;  /* 0x408633ce0900780c */ /* 0x000fda0003f04070 */
[----:B------:R-:W-:Y:S05]  /*0950*/  @P0 BRA `(.L_x_13) ;  /* 0x0000000000c80947 */ /* 0x000fea0003800000 */
[----:B------:R-:W-:Y:S01]  /*0960*/  IMAD.MOV.U32 R2, RZ, RZ, 0x652b82fe ;  /* 0x652b82feff027424 */ /* 0x000fe200078e00ff */
[----:B------:R-:W-:Y:S01]  /*0970*/  UMOV UR6, 0xfefa39ef ;  /* 0xfefa39ef00067882 */ /* 0x000fe20000000000 */
[----:B------:R-:W-:Y:S01]  /*0980*/  IMAD.MOV.U32 R3, RZ, RZ, 0x3ff71547 ;  /* 0x3ff71547ff037424 */ /* 0x000fe200078e00ff */
[----:B------:R-:W-:-:S05]  /*0990*/  UMOV UR7, 0x3fe62e42 ;  /* 0x3fe62e4200077882 */ /* 0x000fca0000000000 */
[----:B------:R-:W-:-:S08]  /*09a0*/  DFMA R2, R8, R2, 6.75539944105574400000e+15 ;  /* 0x433800000802742b */ /* 0x000fd00000000002 */
[----:B------:R-:W-:-:S08]  /*09b0*/  DADD R4, R2, -6.75539944105574400000e+15 ;  /* 0xc338000002047429 */ /* 0x000fd00000000000 */
[----:B------:R-:W-:Y:S01]  /*09c0*/  DFMA R8, R4, -UR6, R8 ;  /* 0x8000000604087c2b */ /* 0x000fe20008000008 */
[----:B------:R-:W-:Y:S01]  /*09d0*/  UMOV UR6, 0x3b39803f ;  /* 0x3b39803f00067882 */ /* 0x000fe20000000000 */
[----:B------:R-:W-:-:S06]  /*09e0*/  UMOV UR7, 0x3c7abc9e ;  /* 0x3c7abc9e00077882 */ /* 0x000fcc0000000000 */
[----:B------:R-:W-:Y:S01]  /*09f0*/  DFMA R8, R4, -UR6, R8 ;  /* 0x8000000604087c2b */ /* 0x000fe20008000008 */
[----:B------:R-:W-:Y:S01]  /*0a00*/  UMOV UR6, 0x69ce2bdf ;  /* 0x69ce2bdf00067882 */ /* 0x000fe20000000000 */
[----:B------:R-:W-:Y:S01]  /*0a10*/  IMAD.MOV.U32 R4, RZ, RZ, -0x35dec16 ;  /* 0xfca213eaff047424 */ /* 0x000fe200078e00ff */
[----:B------:R-:W-:Y:S01]  /*0a20*/  UMOV UR7, 0x3e5ade15 ;  /* 0x3e5ade1500077882 */ /* 0x000fe20000000000 */
[----:B------:R-:W-:-:S06]  /*0a30*/  IMAD.MOV.U32 R5, RZ, RZ, 0x3e928af3 ;  /* 0x3e928af3ff057424 */ /* 0x000fcc00078e00ff */
        /* <DEDUP_REMOVED lines=25> */
[----:B------:R-:W-:-:S08]  /*0bd0*/  DFMA R4, R8, R4, 1 ;  /* 0x3ff000000804742b */ /* 0x000fd00000000004 */
[----:B------:R-:W-:-:S10]  /*0be0*/  DFMA R4, R8, R4, 1 ;  /* 0x3ff000000804742b */ /* 0x000fd40000000004 */
[----:B------:R-:W-:-:S05]  /*0bf0*/  IMAD R2, R2, 0x100000, R5 ;  /* 0x0010000002027824 */ /* 0x000fca00078e0205 */
[----:B------:R-:W-:Y:S01]  /*0c00*/  IADD3 R5, PT, PT, R2, -0x200000, RZ ;  /* 0xffe0000002057810 */ /* 0x000fe20007ffe0ff */
[----:B------:R-:W-:-:S03]  /*0c10*/  IMAD.MOV.U32 R2, RZ, RZ, RZ ;  /* 0x000000ffff027224 */ /* 0x000fc600078e00ff */
[----:B------:R-:W0:Y:S03]  /*0c20*/  MUFU.RCP64H R3, R5 ;  /* 0x0000000500037308 */ /* 0x000e260000001800 */
[----:B0-----:R-:W-:-:S08]  /*0c30*/  DFMA R8, -R4, R2, 1 ;  /* 0x3ff000000408742b */ /* 0x001fd00000000102 */
[----:B------:R-:W-:-:S08]  /*0c40*/  DFMA R8, R8, R8, R8 ;  /* 0x000000080808722b */ /* 0x000fd00000000008 */
[----:B------:R-:W-:-:S08]  /*0c50*/  DFMA R8, R2, R8, R2 ;  /* 0x000000080208722b */ /* 0x000fd00000000002 */
[----:B------:R-:W-:Y:S01]  /*0c60*/  DFMA R2, R8, 0.0625, R4 ;  /* 0x3fb000000802782b */ /* 0x000fe20000000004 */
[----:B------:R-:W-:Y:S10]  /*0c70*/  BRA `(.L_x_14) ;  /* 0x00000000000c7947 */ /* 0x000ff40003800000 */
.L_x_13:
[----:B------:R-:W-:-:S06]  /*0c80*/  DSETP.GTU.AND P0, PT, R2, +INF , PT ;  /* 0x7ff000000200742a */ /* 0x000fcc0003f0c000 */
[----:B------:R-:W-:Y:S02]  /*0c90*/  FSEL R2, R2, RZ, P0 ;  /* 0x000000ff02027208 */ /* 0x000fe40000000000 */
[----:B------:R-:W-:-:S07]  /*0ca0*/  FSEL R3, R3, +QNAN , P0 ;  /* 0x7ff0000003037808 */ /* 0x000fce0000000000 */
.L_x_14:
[----:B------:R-:W-:Y:S01]  /*0cb0*/  DADD R2, R2, R2 ;  /* 0x0000000002027229 */ /* 0x000fe20000000002 */
[----:B------:R-:W-:Y:S02]  /*0cc0*/  IMAD.MOV.U32 R10, RZ, RZ, 0x0 ;  /* 0x00000000ff0a7424 */ /* 0x000fe400078e00ff */
[----:B------:R-:W-:-:S03]  /*0cd0*/  IMAD.MOV.U32 R11, RZ, RZ, 0x3fd80000 ;  /* 0x3fd80000ff0b7424 */ /* 0x000fc600078e00ff */
[----:B------:R-:W0:Y:S04]  /*0ce0*/  MUFU.RSQ64H R5, R3 ;  /* 0x0000000300057308 */ /* 0x000e280000001c00 */
[----:B------:R-:W-:-:S05]  /*0cf0*/  VIADD R4, R3, 0xfcb00000 ;  /* 0xfcb0000003047836 */ /* 0x000fca0000000000 */
[----:B------:R-:W-:Y:S01]  /*0d00*/  ISETP.GE.U32.AND P0, PT, R4, 0x7ca00000, PT ;  /* 0x7ca000000400780c */ /* 0x000fe20003f06070 */
[----:B0-----:R-:W-:-:S08]  /*0d10*/  DMUL R8, R4, R4 ;  /* 0x0000000404087228 */ /* 0x001fd00000000000 */
[----:B------:R-:W-:-:S08]  /*0d20*/  DFMA R8, R2, -R8, 1 ;  /* 0x3ff000000208742b */ /* 0x000fd00000000808 */
[----:B------:R-:W-:Y:S02]  /*0d30*/  DFMA R10, R8, R10, 0.5 ;  /* 0x3fe00000080a742b */ /* 0x000fe4000000000a */
[----:B------:R-:W-:-:S08]  /*0d40*/  DMUL R8, R4, R8 ;  /* 0x0000000804087228 */ /* 0x000fd00000000000 */
[----:B------:R-:W-:-:S08]  /*0d50*/  DFMA R12, R10, R8, R4 ;  /* 0x000000080a0c722b */ /* 0x000fd00000000004 */
[----:B------:R-:W-:Y:S02]  /*0d60*/  DMUL R14, R2, R12 ;  /* 0x0000000c020e7228 */ /* 0x000fe40000000000 */
[----:B------:R-:W-:Y:S02]  /*0d70*/  VIADD R11, R13, 0xfff00000 ;  /* 0xfff000000d0b7836 */ /* 0x000fe40000000000 */
[----:B------:R-:W-:-:S04]  /*0d80*/  IMAD.MOV.U32 R10, RZ, RZ, R12 ;  /* 0x000000ffff0a7224 */ /* 0x000fc800078e000c */
[----:B------:R-:W-:-:S08]  /*0d90*/  DFMA R16, R14, -R14, R2 ;  /* 0x8000000e0e10722b */ /* 0x000fd00000000002 */
[----:B------:R-:W-:Y:S01]  /*0da0*/  DFMA R8, R16, R10, R14 ;  /* 0x0000000a1008722b */ /* 0x000fe2000000000e */
[----:B------:R-:W-:Y:S10]  /*0db0*/  @!P0 BRA `(.L_x_15) ;  /* 0x0000000000088947 */ /* 0x000ff40003800000 */
[----:B------:R-:W-:-:S07]  /*0dc0*/  MOV R0, 0xde0 ;  /* 0x00000de000007802 */ /* 0x000fce0000000f00 */
[----:B------:R-:W-:Y:S05]  /*0dd0*/  CALL.REL.NOINC `($__internal_1_$__cuda_sm20_dsqrt_rn_f64_mediumpath_v1) ;  /* 0x00000004007c7944 */ /* 0x000fea0003c00000 */
.L_x_15:
[----:B------:R-:W-:Y:S01]  /*0de0*/  STG.E.64 desc[UR4][R6.64], R8 ;  /* 0x0000000806007986 */ /* 0x000fe2000c101b04 */
[----:B------:R-:W-:Y:S05]  /*0df0*/  EXIT ;  /* 0x000000000000794d */ /* 0x000fea0003800000 */
        .weak           $__internal_0_$__cuda_sm20_div_rn_f64_full
        .type           $__internal_0_$__cuda_sm20_div_rn_f64_full,@function
        .size           $__internal_0_$__cuda_sm20_div_rn_f64_full,($__internal_1_$__cuda_sm20_dsqrt_rn_f64_mediumpath_v1 - $__internal_0_$__cuda_sm20_div_rn_f64_full)
$__internal_0_$__cuda_sm20_div_rn_f64_full:
[C---:B------:R-:W-:Y:S01]  /*0e00*/  FSETP.GEU.AND P0, PT, |R13|.reuse, 1.469367938527859385e-39, PT ;  /* 0x001000000d00780b */ /* 0x040fe20003f0e200 */
[----:B------:R-:W-:Y:S01]  /*0e10*/  IMAD.MOV.U32 R20, RZ, RZ, 0x1 ;  /* 0x00000001ff147424 */ /* 0x000fe200078e00ff */
[C---:B------:R-:W-:Y:S01]  /*0e20*/  LOP3.LUT R14, R13.reuse, 0x800fffff, RZ, 0xc0, !PT ;  /* 0x800fffff0d0e7812 */ /* 0x040fe200078ec0ff */
[----:B------:R-:W-:Y:S01]  /*0e30*/  IMAD.MOV.U32 R27, RZ, RZ, 0x1ca00000 ;  /* 0x1ca00000ff1b7424 */ /* 0x000fe200078e00ff */
[----:B------:R-:W-:Y:S02]  /*0e40*/  LOP3.LUT R25, R13, 0x7ff00000, RZ, 0xc0, !PT ;  /* 0x7ff000000d197812 */ /* 0x000fe400078ec0ff */
[----:B------:R-:W-:Y:S01]  /*0e50*/  LOP3.LUT R15, R14, 0x3ff00000, RZ, 0xfc, !PT ;  /* 0x3ff000000e0f7812 */ /* 0x000fe200078efcff */
[----:B------:R-:W-:-:S06]  /*0e60*/  IMAD.MOV.U32 R14, RZ, RZ, R12 ;  /* 0x000000ffff0e7224 */ /* 0x000fcc00078e000c */
[----:B------:R-:W-:-:S06]  /*0e70*/  @!P0 DMUL R14, R12, 8.98846567431157953865e+307 ;  /* 0x7fe000000c0e8828 */ /* 0x000fcc0000000000 */
[----:B------:R-:W0:Y:S02]  /*0e80*/  MUFU.RCP64H R21, R15 ;  /* 0x0000000f00157308 */ /* 0x000e240000001800 */
[----:B0-----:R-:W-:-:S08]  /*0e90*/  DFMA R2, R20, -R14, 1 ;  /* 0x3ff000001402742b */ /* 0x001fd0000000080e */
[----:B------:R-:W-:-:S08]  /*0ea0*/  DFMA R2, R2, R2, R2 ;  /* 0x000000020202722b */ /* 0x000fd00000000002 */
[----:B------:R-:W-:Y:S01]  /*0eb0*/  DFMA R20, R20, R2, R20 ;  /* 0x000000021414722b */ /* 0x000fe20000000014 */
[----:B------:R-:W-:Y:S02]  /*0ec0*/  IMAD.MOV.U32 R3, RZ, RZ, R17 ;  /* 0x000000ffff037224 */ /* 0x000fe400078e0011 */
[----:B------:R-:W-:-:S03]  /*0ed0*/  IMAD.MOV.U32 R2, RZ, RZ, R0 ;  /* 0x000000ffff027224 */ /* 0x000fc600078e0000 */
[----:B------:R-:W-:Y:S02]  /*0ee0*/  LOP3.LUT R26, R3, 0x7ff00000, RZ, 0xc0, !PT ;  /* 0x7ff00000031a7812 */ /* 0x000fe400078ec0ff */
[----:B------:R-:W-:Y:S01]  /*0ef0*/  DFMA R18, R20, -R14, 1 ;  /* 0x3ff000001412742b */ /* 0x000fe2000000080e */
[----:B------:R-:W-:Y:S02]  /*0f00*/  MOV R16, R2 ;  /* 0x0000000200107202 */ /* 0x000fe40000000f00 */
[----:B------:R-:W-:Y:S01]  /*0f10*/  ISETP.GE.U32.AND P1, PT, R26, R25, PT ;  /* 0x000000191a00720c */ /* 0x000fe20003f26070 */
[----:B------:R-:W-:-:S03]  /*0f20*/  IMAD.MOV.U32 R0, RZ, RZ, R26 ;  /* 0x000000ffff007224 */ /* 0x000fc600078e001a */
[----:B------:R-:W-:Y:S01]  /*0f30*/  SEL R17, R27, 0x63400000, !P1 ;  /* 0x634000001b117807 */ /* 0x000fe20004800000 */
[----:B------:R-:W-:Y:S01]  /*0f40*/  DFMA R18, R20, R18, R20 ;  /* 0x000000121412722b */ /* 0x000fe20000000014 */
[----:B------:R-:W-:Y:S02]  /*0f50*/  FSETP.GEU.AND P1, PT, |R3|, 1.469367938527859385e-39, PT ;  /* 0x001000000300780b */ /* 0x000fe40003f2e200 */
[----:B------:R-:W-:-:S11]  /*0f60*/  LOP3.LUT R17, R17, 0x800fffff, R3, 0xf8, !PT ;  /* 0x800fffff11117812 */ /* 0x000fd600078ef803 */
[----:B------:R-:W-:Y:S05]  /*0f70*/  @P1 BRA `(.L_x_16) ;  /* 0x0000000000201947 */ /* 0x000fea0003800000 */
[----:B------:R-:W-:Y:S01]  /*0f80*/  LOP3.LUT R21, R13, 0x7ff00000, RZ, 0xc0, !PT ;  /* 0x7ff000000d157812 */ /* 0x000fe200078ec0ff */
[----:B------:R-:W-:-:S03]  /*0f90*/  IMAD.MOV.U32 R20, RZ, RZ, RZ ;  /* 0x000000ffff147224 */ /* 0x000fc600078e00ff */
[----:B------:R-:W-:-:S04]  /*0fa0*/  ISETP.GE.U32.AND P1, PT, R26, R21, PT ;  /* 0x000000151a00720c */ /* 0x000fc80003f26070 */
[----:B------:R-:W-:-:S04]  /*0fb0*/  SEL R21, R27, 0x63400000, !P1 ;  /* 0x634000001b157807 */ /* 0x000fc80004800000 */
[----:B------:R-:W-:-:S04]  /*0fc0*/  LOP3.LUT R21, R21, 0x80000000, R3, 0xf8, !PT ;  /* 0x8000000015157812 */ /* 0x000fc800078ef803 */
[----:B------:R-:W-:-:S06]  /*0fd0*/  LOP3.LUT R21, R21, 0x100000, RZ, 0xfc, !PT ;  /* 0x0010000015157812 */ /* 0x000fcc00078efcff */
[----:B------:R-:W-:-:S10]  /*0fe0*/  DFMA R16, R16, 2, -R20 ;  /* 0x400000001010782b */ /* 0x000fd40000000814 */
[----:B------:R-:W-:-:S07]  /*0ff0*/  LOP3.LUT R0, R17, 0x7ff00000, RZ, 0xc0, !PT ;  /* 0x7ff0000011007812 */ /* 0x000fce00078ec0ff */
.L_x_16:
[----:B------:R-:W-:Y:S01]  /*1000*/  DMUL R20, R18, R16 ;  /* 0x0000001012147228 */ /* 0x000fe20000000000 */
[----:B------:R-:W-:-:S07]  /*1010*/  @!P0 LOP3.LUT R25, R15, 0x7ff00000, RZ, 0xc0, !PT ;  /* 0x7ff000000f198812 */ /* 0x000fce00078ec0ff */
[----:B------:R-:W-:-:S08]  /*1020*/  DFMA R22, R20, -R14, R16 ;  /* 0x8000000e1416722b */ /* 0x000fd00000000010 */
[----:B------:R-:W-:Y:S01]  /*1030*/  DFMA R22, R18, R22, R20 ;  /* 0x000000161216722b */ /* 0x000fe20000000014 */
[----:B------:R-:W-:Y:S02]  /*1040*/  VIADD R18, R0, 0xffffffff ;  /* 0xffffffff00127836 */ /* 0x000fe40000000000 */
[----:B------:R-:W-:-:S03]  /*1050*/  VIADD R19, R25, 0xffffffff ;  /* 0xffffffff19137836 */ /* 0x000fc60000000000 */
[----:B------:R-:W-:-:S04]  /*1060*/  ISETP.GT.U32.AND P0, PT, R18, 0x7feffffe, PT ;  /* 0x7feffffe1200780c */ /* 0x000fc80003f04070 */
[----:B------:R-:W-:-:S13]  /*1070*/  ISETP.GT.U32.OR P0, PT, R19, 0x7feffffe, P0 ;  /* 0x7feffffe1300780c */ /* 0x000fda0000704470 */
[----:B------:R-:W-:Y:S05]  /*1080*/  @P0 BRA `(.L_x_17) ;  /* 0x00000000006c0947 */ /* 0x000fea0003800000 */
[----:B------:R-:W-:Y:S01]  /*1090*/  LOP3.LUT R3, R13, 0x7ff00000, RZ, 0xc0, !PT ;  /* 0x7ff000000d037812 */ /* 0x000fe200078ec0ff */
[----:B------:R-:W-:-:S03]  /*10a0*/  IMAD.MOV.U32 R2, RZ, RZ, RZ ;  /* 0x000000ffff027224 */ /* 0x000fc600078e00ff */
[CC--:B------:R-:W-:Y:S02]  /*10b0*/  VIADDMNMX R0, R26.reuse, -R3.reuse, 0xb9600000, !PT ;  /* 0xb96000001a007446 */ /* 0x0c0fe40007800903 */
[----:B------:R-:W-:Y:S02]  /*10c0*/  ISETP.GE.U32.AND P0, PT, R26, R3, PT ;  /* 0x000000031a00720c */ /* 0x000fe40003f06070 */
[----:B------:R-:W-:Y:S02]  /*10d0*/  VIMNMX R0, PT, PT, R0, 0x46a00000, PT ;  /* 0x46a0000000007848 */ /* 0x000fe40003fe0100 */
[----:B------:R-:W-:-:S05]  /*10e0*/  SEL R27, R27, 0x63400000, !P0 ;  /* 0x634000001b1b7807 */ /* 0x000fca0004000000 */
[----:B------:R-:W-:-:S04]  /*10f0*/  IMAD.IADD R0, R0, 0x1, -R27 ;  /* 0x0000000100007824 */ /* 0x000fc800078e0a1b */
[----:B------:R-:W-:-:S06]  /*1100*/  VIADD R3, R0, 0x7fe00000 ;  /* 0x7fe0000000037836 */ /* 0x000fcc0000000000 */
[----:B------:R-:W-:-:S10]  /*1110*/  DMUL R18, R22, R2 ;  /* 0x0000000216127228 */ /* 0x000fd40000000000 */
[----:B------:R-:W-:-:S13]  /*1120*/  FSETP.GTU.AND P0, PT, |R19|, 1.469367938527859385e-39, PT ;  /* 0x001000001300780b */ /* 0x000fda0003f0c200 */
[----:B------:R-:W-:Y:S05]  /*1130*/  @P0 BRA `(.L_x_18) ;  /* 0x0000000000940947 */ /* 0x000fea0003800000 */
[----:B------:R-:W-:Y:S01]  /*1140*/  DFMA R14, R22, -R14, R16 ;  /* 0x8000000e160e722b */ /* 0x000fe20000000010 */
[----:B------:R-:W-:-:S09]  /*1150*/  IMAD.MOV.U32 R2, RZ, RZ, RZ ;  /* 0x000000ffff027224 */ /* 0x000fd200078e00ff */
[C---:B------:R-:W-:Y:S02]  /*1160*/  FSETP.NEU.AND P0, PT, R15.reuse, RZ, PT ;  /* 0x000000ff0f00720b */ /* 0x040fe40003f0d000 */
[----:B------:R-:W-:-:S04]  /*1170*/  LOP3.LUT R17, R15, 0x80000000, R13, 0x48, !PT ;  /* 0x800000000f117812 */ /* 0x000fc800078e480d */
[----:B------:R-:W-:-:S07]  /*1180*/  LOP3.LUT R3, R17, R3, RZ, 0xfc, !PT ;  /* 0x0000000311037212 */ /* 0x000fce00078efcff */
[----:B------:R-:W-:Y:S05]  /*1190*/  @!P0 BRA `(.L_x_18) ;  /* 0x00000000007c8947 */ /* 0x000fea0003800000 */
[----:B------:R-:W-:Y:S01]  /*11a0*/  IMAD.MOV R13, RZ, RZ, -R0 ;  /* 0x000000ffff0d7224 */ /* 0x000fe200078e0a00 */
[----:B------:R-:W-:Y:S01]  /*11b0*/  DMUL.RP R2, R22, R2 ;  /* 0x0000000216027228 */ /* 0x000fe20000008000 */
[----:B------:R-:W-:-:S06]  /*11c0*/  IMAD.MOV.U32 R12, RZ, RZ, RZ ;  /* 0x000000ffff0c7224 */ /* 0x000fcc00078e00ff */
[----:B------:R-:W-:-:S03]  /*11d0*/  DFMA R12, R18, -R12, R22 ;  /* 0x8000000c120c722b */ /* 0x000fc60000000016 */
[----:B------:R-:W-:-:S03]  /*11e0*/  LOP3.LUT R17, R3, R17, RZ, 0x3c, !PT ;  /* 0x0000001103117212 */ /* 0x000fc600078e3cff */
[----:B------:R-:W-:-:S04]  /*11f0*/  IADD3 R12, PT, PT, -R0, -0x43300000, RZ ;  /* 0xbcd00000000c7810 */ /* 0x000fc80007ffe1ff */
[----:B------:R-:W-:-:S04]  /*1200*/  FSETP.NEU.AND P0, PT, |R13|, R12, PT ;  /* 0x0000000c0d00720b */ /* 0x000fc80003f0d200 */
[----:B------:R-:W-:Y:S02]  /*1210*/  FSEL R18, R2, R18, !P0 ;  /* 0x0000001202127208 */ /* 0x000fe40004000000 */
[----:B------:R-:W-:Y:S01]  /*1220*/  FSEL R19, R17, R19, !P0 ;  /* 0x0000001311137208 */ /* 0x000fe20004000000 */
[----:B------:R-:W-:Y:S06]  /*1230*/  BRA `(.L_x_18) ;  /* 0x0000000000547947 */ /* 0x000fec0003800000 */
.L_x_17:
[----:B------:R-:W-:-:S14]  /*1240*/  DSETP.NAN.AND P0, PT, R2, R2, PT ;  /* 0x000000020200722a */ /* 0x000fdc0003f08000 */
[----:B------:R-:W-:Y:S05]  /*1250*/  @P0 BRA `(.L_x_19) ;  /* 0x0000000000440947 */ /* 0x000fea0003800000 */
[----:B------:R-:W-:-:S14]  /*1260*/  DSETP.NAN.AND P0, PT, R12, R12, PT ;  /* 0x0000000c0c00722a */ /* 0x000fdc0003f08000 */
[----:B------:R-:W-:Y:S05]  /*1270*/  @P0 BRA `(.L_x_20) ;  /* 0x0000000000300947 */ /* 0x000fea0003800000 */
[----:B------:R-:W-:Y:S01]  /*1280*/  ISETP.NE.AND P0, PT, R0, R25, PT ;  /* 0x000000190000720c */ /* 0x000fe20003f05270 */
[----:B------:R-:W-:Y:S02]  /*1290*/  IMAD.MOV.U32 R18, RZ, RZ, 0x0 ;  /* 0x00000000ff127424 */ /* 0x000fe400078e00ff */
[----:B------:R-:W-:-:S10]  /*12a0*/  IMAD.MOV.U32 R19, RZ, RZ, -0x80000 ;  /* 0xfff80000ff137424 */ /* 0x000fd400078e00ff */
[----:B------:R-:W-:Y:S05]  /*12b0*/  @!P0 BRA `(.L_x_18) ;  /* 0x0000000000348947 */ /* 0x000fea0003800000 */
[----:B------:R-:W-:Y:S02]  /*12c0*/  ISETP.NE.AND P0, PT, R0, 0x7ff00000, PT ;  /* 0x7ff000000000780c */ /* 0x000fe40003f05270 */
[----:B------:R-:W-:Y:S02]  /*12d0*/  LOP3.LUT R19, R3, 0x80000000, R13, 0x48, !PT ;  /* 0x8000000003137812 */ /* 0x000fe400078e480d */
[----:B------:R-:W-:-:S13]  /*12e0*/  ISETP.EQ.OR P0, PT, R25, RZ, !P0 ;  /* 0x000000ff1900720c */ /* 0x000fda0004702670 */
[----:B------:R-:W-:Y:S01]  /*12f0*/  @P0 LOP3.LUT R0, R19, 0x7ff00000, RZ, 0xfc, !PT ;  /* 0x7ff0000013000812 */ /* 0x000fe200078efcff */
[----:B------:R-:W-:Y:S01]  /*1300*/  @!P0 IMAD.MOV.U32 R18, RZ, RZ, RZ ;  /* 0x000000ffff128224 */ /* 0x000fe200078e00ff */
[----:B------:R-:W-:-:S03]  /*1310*/  @P0 MOV R18, RZ ;  /* 0x000000ff00120202 */ /* 0x000fc60000000f00 */
[----:B------:R-:W-:Y:S01]  /*1320*/  @P0 IMAD.MOV.U32 R19, RZ, RZ, R0 ;  /* 0x000000ffff130224 */ /* 0x000fe200078e0000 */
[----:B------:R-:W-:Y:S06]  /*1330*/  BRA `(.L_x_18) ;  /* 0x0000000000147947 */ /* 0x000fec0003800000 */
.L_x_20:
[----:B------:R-:W-:Y:S01]  /*1340*/  LOP3.LUT R19, R13, 0x80000, RZ, 0xfc, !PT ;  /* 0x000800000d137812 */ /* 0x000fe200078efcff */
[----:B------:R-:W-:Y:S01]  /*1350*/  IMAD.MOV.U32 R18, RZ, RZ, R12 ;  /* 0x000000ffff127224 */ /* 0x000fe200078e000c */
[----:B------:R-:W-:Y:S06]  /*1360*/  BRA `(.L_x_18) ;  /* 0x0000000000087947 */ /* 0x000fec0003800000 */
.L_x_19:
[----:B------:R-:W-:Y:S01]  /*1370*/  LOP3.LUT R19, R3, 0x80000, RZ, 0xfc, !PT ;  /* 0x0008000003137812 */ /* 0x000fe200078efcff */
[----:B------:R-:W-:-:S07]  /*1380*/  IMAD.MOV.U32 R18, RZ, RZ, R2 ;  /* 0x000000ffff127224 */ /* 0x000fce00078e0002 */
.L_x_18:
[----:B------:R-:W-:Y:S02]  /*1390*/  IMAD.MOV.U32 R25, RZ, RZ, 0x0 ;  /* 0x00000000ff197424 */ /* 0x000fe400078e00ff */
[----:B------:R-:W-:Y:S02]  /*13a0*/  IMAD.MOV.U32 R2, RZ, RZ, R18 ;  /* 0x000000ffff027224 */ /* 0x000fe400078e0012 */
[----:B------:R-:W-:Y:S01]  /*13b0*/  IMAD.MOV.U32 R3, RZ, RZ, R19 ;  /* 0x000000ffff037224 */ /* 0x000fe200078e0013 */
[----:B------:R-:W-:Y:S06]  /*13c0*/  RET.REL.NODEC R24 `(_Z16mapSqrtCthKernelPdi) ;  /* 0xffffffec180c7950 */ /* 0x000fec0003c3ffff */
        .weak           $__internal_1_$__cuda_sm20_dsqrt_rn_f64_mediumpath_v1
        .type           $__internal_1_$__cuda_sm20_dsqrt_rn_f64_mediumpath_v1,@function
        .size           $__internal_1_$__cuda_sm20_dsqrt_rn_f64_mediumpath_v1,(.L_x_45 - $__internal_1_$__cuda_sm20_dsqrt_rn_f64_mediumpath_v1)
$__internal_1_$__cuda_sm20_dsqrt_rn_f64_mediumpath_v1:
[----:B------:R-:W-:Y:S01]  /*13d0*/  ISETP.GE.U32.AND P0, PT, R4, -0x3400000, PT ;  /* 0xfcc000000400780c */ /* 0x000fe20003f06070 */
[----:B------:R-:W-:Y:S02]  /*13e0*/  IMAD.MOV.U32 R4, RZ, RZ, R2 ;  /* 0x000000ffff047224 */ /* 0x000fe400078e0002 */
[----:B------:R-:W-:Y:S02]  /*13f0*/  IMAD.MOV.U32 R5, RZ, RZ, R3 ;  /* 0x000000ffff057224 */ /* 0x000fe400078e0003 */
[----:B------:R-:W-:Y:S02]  /*1400*/  IMAD.MOV.U32 R10, RZ, RZ, R12 ;  /* 0x000000ffff0a7224 */ /* 0x000fe400078e000c */
[----:B------:R-:W-:Y:S02]  /*1410*/  IMAD.MOV.U32 R2, RZ, RZ, R16 ;  /* 0x000000ffff027224 */ /* 0x000fe400078e0010 */
[----:B------:R-:W-:-:S04]  /*1420*/  IMAD.MOV.U32 R3, RZ, RZ, R17 ;  /* 0x000000ffff037224 */ /* 0x000fc800078e0011 */
[----:B------:R-:W-:Y:S05]  /*1430*/  @!P0 BRA `(.L_x_21) ;  /* 0x0000000000208947 */ /* 0x000fea0003800000 */
[----:B------:R-:W-:-:S10]  /*1440*/  DFMA.RM R2, R2, R10, R14 ;  /* 0x0000000a0202722b */ /* 0x000fd4000000400e */
[----:B------:R-:W-:-:S05]  /*1450*/  IADD3 R8, P0, PT, R2, 0x1, RZ ;  /* 0x0000000102087810 */ /* 0x000fca0007f1e0ff */
[----:B------:R-:W-:-:S06]  /*1460*/  IMAD.X R9, RZ, RZ, R3, P0 ;  /* 0x000000ffff097224 */ /* 0x000fcc00000e0603 */
[----:B------:R-:W-:-:S08]  /*1470*/  DFMA.RP R4, -R2, R8, R4 ;  /* 0x000000080204722b */ /* 0x000fd00000008104 */
[----:B------:R-:W-:-:S06]  /*1480*/  DSETP.GT.AND P0, PT, R4, RZ, PT ;  /* 0x000000ff0400722a */ /* 0x000fcc0003f04000 */
[----:B------:R-:W-:Y:S02]  /*1490*/  FSEL R2, R8, R2, P0 ;  /* 0x0000000208027208 */ /* 0x000fe40000000000 */
[----:B------:R-:W-:Y:S01]  /*14a0*/  FSEL R3, R9, R3, P0 ;  /* 0x0000000309037208 */ /* 0x000fe20000000000 */
[----:B------:R-:W-:Y:S06]  /*14b0*/  BRA `(.L_x_22) ;  /* 0x0000000000647947 */ /* 0x000fec0003800000 */
.L_x_21:
[----:B------:R-:W-:-:S14]  /*14c0*/  DSETP.NE.AND P0, PT, R4, RZ, PT ;  /* 0x000000ff0400722a */ /* 0x000fdc0003f05000 */
[----:B------:R-:W-:Y:S05]  /*14d0*/  @!P0 BRA `(.L_x_23) ;  /* 0x0000000000588947 */ /* 0x000fea0003800000 */
[----:B------:R-:W-:-:S13]  /*14e0*/  ISETP.GE.AND P0, PT, R5, RZ, PT ;  /* 0x000000ff0500720c */ /* 0x000fda0003f06270 */
[----:B------:R-:W-:Y:S01]  /*14f0*/  @!P0 MOV R2, 0x0 ;  /* 0x0000000000028802 */ /* 0x000fe20000000f00 */
[----:B------:R-:W-:Y:S01]  /*1500*/  @!P0 IMAD.MOV.U32 R3, RZ, RZ, -0x80000 ;  /* 0xfff80000ff038424 */ /* 0x000fe200078e00ff */
[----:B------:R-:W-:Y:S06]  /*1510*/  @!P0 BRA `(.L_x_22) ;  /* 0x00000000004c8947 */ /* 0x000fec0003800000 */
[----:B------:R-:W-:-:S13]  /*1520*/  ISETP.GT.AND P0, PT, R5, 0x7fefffff, PT ;  /* 0x7fefffff0500780c */ /* 0x000fda0003f04270 */
[----:B------:R-:W-:Y:S05]  /*1530*/  @P0 BRA `(.L_x_23) ;  /* 0x0000000000400947 */ /* 0x000fea0003800000 */
[----:B------:R-:W-:Y:S01]  /*1540*/  DMUL R2, R4, 8.11296384146066816958e+31 ;  /* 0x4690000004027828 */ /* 0x000fe20000000000 */
[----:B------:R-:W-:Y:S02]  /*1550*/  IMAD.MOV.U32 R10, RZ, RZ, 0x0 ;  /* 0x00000000ff0a7424 */ /* 0x000fe400078e00ff */
[----:B------:R-:W-:Y:S02]  /*1560*/  IMAD.MOV.U32 R4, RZ, RZ, RZ ;  /* 0x000000ffff047224 */ /* 0x000fe400078e00ff */
[----:B------:R-:W-:Y:S01]  /*1570*/  IMAD.MOV.U32 R11, RZ, RZ, 0x3fd80000 ;  /* 0x3fd80000ff0b7424 */ /* 0x000fe200078e00ff */
[----:B------:R-:W0:Y:S03]  /*1580*/  MUFU.RSQ64H R5, R3 ;  /* 0x0000000300057308 */ /* 0x000e260000001c00 */
[----:B0-----:R-:W-:-:S08]  /*1590*/  DMUL R8, R4, R4 ;  /* 0x0000000404087228 */ /* 0x001fd00000000000 */
[----:B------:R-:W-:-:S08]  /*15a0*/  DFMA R8, R2, -R8, 1 ;  /* 0x3ff000000208742b */ /* 0x000fd00000000808 */
[----:B------:R-:W-:Y:S02]  /*15b0*/  DFMA R10, R8, R10, 0.5 ;  /* 0x3fe00000080a742b */ /* 0x000fe4000000000a */
[----:B------:R-:W-:-:S08]  /*15c0*/  DMUL R8, R4, R8 ;  /* 0x0000000804087228 */ /* 0x000fd00000000000 */
[----:B------:R-:W-:-:S08]  /*15d0*/  DFMA R8, R10, R8, R4 ;  /* 0x000000080a08722b */ /* 0x000fd00000000004 */
[----:B------:R-:W-:Y:S02]  /*15e0*/  DMUL R4, R2, R8 ;  /* 0x0000000802047228 */ /* 0x000fe40000000000 */
[----:B------:R-:W-:-:S06]  /*15f0*/  VIADD R9, R9, 0xfff00000 ;  /* 0xfff0000009097836 */ /* 0x000fcc0000000000 */
[----:B------:R-:W-:-:S08]  /*1600*/  DFMA R10, R4, -R4, R2 ;  /* 0x80000004040a722b */ /* 0x000fd00000000002 */
[----:B------:R-:W-:-:S10]  /*1610*/  DFMA R2, R8, R10, R4 ;  /* 0x0000000a0802722b */ /* 0x000fd40000000004 */
[----:B------:R-:W-:Y:S01]  /*1620*/  VIADD R3, R3, 0xfcb00000 ;  /* 0xfcb0000003037836 */ /* 0x000fe20000000000 */
[----:B------:R-:W-:Y:S06]  /*1630*/  BRA `(.L_x_22) ;  /* 0x0000000000047947 */ /* 0x000fec0003800000 */
.L_x_23:
[----:B------:R-:W-:-:S11]  /*1640*/  DADD R2, R4, R4 ;  /* 0x0000000004027229 */ /* 0x000fd60000000004 */
.L_x_22:
[----:B------:R-:W-:Y:S02]  /*1650*/  IMAD.MOV.U32 R8, RZ, RZ, R2 ;  /* 0x000000ffff087224 */ /* 0x000fe400078e0002 */
[----:B------:R-:W-:Y:S02]  /*1660*/  IMAD.MOV.U32 R9, RZ, RZ, R3 ;  /* 0x000000ffff097224 */ /* 0x000fe400078e0003 */
[----:B------:R-:W-:Y:S02]  /*1670*/  IMAD.MOV.U32 R2, RZ, RZ, R0 ;  /* 0x000000ffff027224 */ /* 0x000fe400078e0000 */
[----:B------:R-:W-:-:S04]  /*1680*/  IMAD.MOV.U32 R3, RZ, RZ, 0x0 ;  /* 0x00000000ff037424 */ /* 0x000fc800078e00ff */
[----:B------:R-:W-:Y:S05]  /*1690*/  RET.REL.NODEC R2 `(_Z16mapSqrtCthKernelPdi) ;  /* 0xffffffe802587950 */ /* 0x000fea0003c3ffff */
.L_x_24:
        /* <DEDUP_REMOVED lines=14> */
.L_x_45:


//--------------------- .text._Z10copyKernelPdS_i --------------------------
	.section	.text._Z10copyKernelPdS_i,"ax",@progbits
	.align	128
        .global         _Z10copyKernelPdS_i
        .type           _Z10copyKernelPdS_i,@function
        .size           _Z10copyKernelPdS_i,(.L_x_51 - _Z10copyKernelPdS_i)
        .other          _Z10copyKernelPdS_i,@"STO_CUDA_ENTRY STV_DEFAULT"
_Z10copyKernelPdS_i:
.text._Z10copyKernelPdS_i:
        /* <DEDUP_REMOVED lines=11> */
[----:B---3--:R-:W-:Y:S01]  /*00b0*/  STG.E.64 desc[UR4][R4.64], R2 ;  /* 0x0000000204007986 */ /* 0x008fe2000c101b04 */
[----:B------:R-:W-:Y:S05]  /*00c0*/  EXIT ;  /* 0x000000000000794d */ /* 0x000fea0003800000 */
.L_x_25:
        /* <DEDUP_REMOVED lines=11> */
.L_x_51:


//--------------------- .text._Z12randomKerneljPdiii --------------------------
	.section	.text._Z12randomKerneljPdiii,"ax",@progbits
	.align	128
        .global         _Z12randomKerneljPdiii
        .type           _Z12randomKerneljPdiii,@function
        .size           _Z12randomKerneljPdiii,(.L_x_46 - _Z12randomKerneljPdiii)
        .other          _Z12randomKerneljPdiii,@"STO_CUDA_ENTRY STV_DEFAULT"
_Z12randomKerneljPdiii:
.text._Z12randomKerneljPdiii:
[----:B------:R-:W0:Y:S08]  /*0000*/  LDC R1, c[0x0][0x37c] ;  /* 0x0000df00ff017b82 */ /* 0x000e300000000800 */
[----:B------:R-:W1:Y:S01]  /*0010*/  LDC R0, c[0x0][0x380] ;  /* 0x0000e000ff007b82 */ /* 0x000e620000000800 */
[----:B0-----:R-:W-:Y:S01]  /*0020*/  VIADD R1, R1, 0xffffffd0 ;  /* 0xffffffd001017836 */ /* 0x001fe20000000000 */
[----:B------:R-:W0:Y:S01]  /*0030*/  LDCU.64 UR6, c[0x0][0x358] ;  /* 0x00006b00ff0677ac */ /* 0x000e220008000a00 */
[----:B------:R-:W-:-:S02]  /*0040*/  IMAD.MOV.U32 R11, RZ, RZ, -0x75bd8fc ;  /* 0xf8a42704ff0b7424 */ /* 0x000fc400078e00ff */
[----:B------:R-:W-:Y:S02]  /*0050*/  IMAD.MOV.U32 R6, RZ, RZ, -0x23270784 ;  /* 0xdcd8f87cff067424 */ /* 0x000fe400078e00ff */
[----:B------:R-:W-:Y:S01]  /*0060*/  IMAD.MOV.U32 R9, RZ, RZ, -0x75bd8fc ;  /* 0xf8a42704ff097424 */ /* 0x000fe200078e00ff */
[----:B------:R-:W2:Y:S01]  /*0070*/  S2UR UR4, SR_CTAID.X ;  /* 0x00000000000479c3 */ /* 0x000ea20000002500 */
[----:B------:R-:W-:Y:S01]  /*0080*/  IMAD.MOV.U32 R4, RZ, RZ, -0x23270784 ;  /* 0xdcd8f87cff047424 */ /* 0x000fe200078e00ff */
[----:B-1----:R-:W-:-:S05]  /*0090*/  LOP3.LUT R0, R0, 0xaad26b49, RZ, 0x3c, !PT ;  /* 0xaad26b4900007812 */ /* 0x002fca00078e3cff */
[----:B------:R-:W-:Y:S01]  /*00a0*/  IMAD R0, R0, 0x4182bed5, RZ ;  /* 0x4182bed500007824 */ /* 0x000fe200078e02ff */
[----:B--2---:R-:W-:-:S03]  /*00b0*/  UISETP.NE.AND UP0, UPT, UR4, URZ, UPT ;  /* 0x000000ff0400728c */ /* 0x004fc6000bf05270 */
[C---:B------:R-:W-:Y:S01]  /*00c0*/  VIADD R5, R0.reuse, 0x583f19 ;  /* 0x00583f1900057836 */ /* 0x040fe20000000000 */
[C---:B------:R-:W-:Y:S01]  /*00d0*/  LOP3.LUT R8, R0.reuse, 0x159a55e5, RZ, 0x3c, !PT ;  /* 0x159a55e500087812 */ /* 0x040fe200078e3cff */
[C---:B------:R-:W-:Y:S02]  /*00e0*/  VIADD R2, R0.reuse, 0xd9f6dc18 ;  /* 0xd9f6dc1800027836 */ /* 0x040fe40000000000 */
[----:B------:R-:W-:Y:S02]  /*00f0*/  IMAD.MOV.U32 R7, RZ, RZ, R5 ;  /* 0x000000ffff077224 */ /* 0x000fe400078e0005 */
[----:B------:R-:W-:Y:S02]  /*0100*/  IMAD.MOV.U32 R10, RZ, RZ, R8 ;  /* 0x000000ffff0a7224 */ /* 0x000fe400078e0008 */
[----:B------:R-:W-:Y:S01]  /*0110*/  VIADD R3, R0, 0x75bcd15 ;  /* 0x075bcd1500037836 */ /* 0x000fe20000000000 */
[----:B------:R1:W-:Y:S01]  /*0120*/  STL.64 [R1+0x10], R6 ;  /* 0x0000100601007387 */ /* 0x0003e20000100a00 */
[----:B------:R-:W-:-:S03]  /*0130*/  IMAD.U32 R0, RZ, RZ, UR4 ;  /* 0x00000004ff007e24 */ /* 0x000fc6000f8e00ff */
[----:B------:R1:W-:Y:S04]  /*0140*/  STL.64 [R1+0x8], R10 ;  /* 0x0000080a01007387 */ /* 0x0003e80000100a00 */
[----:B------:R1:W-:Y:S01]  /*0150*/  STL.64 [R1], R2 ;  /* 0x0000000201007387 */ /* 0x0003e20000100a00 */
[----:B0-----:R-:W-:Y:S05]  /*0160*/  BRA.U !UP0, `(.L_x_26) ;  /* 0x00000025082c7547 */ /* 0x001fea000b800000 */
[----:B------:R-:W-:Y:S01]  /*0170*/  IMAD.MOV.U32 R14, RZ, RZ, R0 ;  /* 0x000000ffff0e7224 */ /* 0x000fe200078e0000 */
[----:B------:R-:W-:Y:S01]  /*0180*/  CS2R R12, SRZ ;  /* 0x00000000000c7805 */ /* 0x000fe2000001ff00 */
[----:B------:R-:W-:Y:S02]  /*0190*/  IMAD.MOV.U32 R9, RZ, RZ, -0x75bd8fc ;  /* 0xf8a42704ff097424 */ /* 0x000fe400078e00ff */
[----:B------:R-:W-:-:S07]  /*01a0*/  IMAD.MOV.U32 R4, RZ, RZ, -0x23270784 ;  /* 0xdcd8f87cff047424 */ /* 0x000fce00078e00ff */
.L_x_34:
[----:B-1----:R-:W-:-:S04]  /*01b0*/  LOP3.LUT R6, R14, 0x3, RZ, 0xc0, !PT ;  /* 0x000000030e067812 */ /* 0x002fc800078ec0ff */
[----:B------:R-:W-:-:S04]  /*01c0*/  ISETP.NE.U32.AND P0, PT, R6, RZ, PT ;  /* 0x000000ff0600720c */ /* 0x000fc80003f05070 */
[----:B------:R-:W-:-:S13]  /*01d0*/  ISETP.NE.AND.EX P0, PT, RZ, RZ, PT, P0 ;  /* 0x000000ffff00720c */ /* 0x000fda0003f05300 */
[----:B0-----:R-:W-:Y:S05]  /*01e0*/  @!P0 BRA `(.L_x_27) ;  /* 0x0000002000f48947 */ /* 0x001fea0003800000 */
[----:B------:R-:W0:Y:S01]  /*01f0*/  LDC.64 R10, c[0x4][RZ] ;  /* 0x01000000ff0a7b82 */ /* 0x000e220000000a00 */
[----:B------:R-:W-:Y:S01]  /*0200*/  IMAD.MOV.U32 R16, RZ, RZ, RZ ;  /* 0x000000ffff107224 */ /* 0x000fe200078e00ff */
[----:B------:R-:W-:Y:S02]  /*0210*/  CS2R R4, SRZ ;  /* 0x0000000000047805 */ /* 0x000fe4000001ff00 */
[----:B------:R-:W-:Y:S01]  /*0220*/  CS2R R8, SRZ ;  /* 0x0000000000087805 */ /* 0x000fe2000001ff00 */
[----:B------:R-:W-:Y:S02]  /*0230*/  IMAD.MOV.U32 R3, RZ, RZ, RZ ;  /* 0x000000ffff037224 */ /* 0x000fe400078e00ff */
[----:B0-----:R-:W-:-:S07]  /*0240*/  IMAD.WIDE.U32 R10, R12, 0xc80, R10 ;  /* 0x00000c800c0a7825 */ /* 0x001fce00078e000a */
.L_x_29:
[----:B------:R-:W-:-:S06]  /*0250*/  IMAD R15, R16, 0x4, R1 ;  /* 0x00000004100f7824 */ /* 0x000fcc00078e0201 */
[----:B------:R-:W5:Y:S01]  /*0260*/  LDL R15, [R15+0x4] ;  /* 0x000004000f0f7983 */ /* 0x000f620000100800 */
[----:B------:R-:W-:-:S07]  /*0270*/  IMAD.MOV.U32 R18, RZ, RZ, RZ ;  /* 0x000000ffff127224 */ /* 0x000fce00078e00ff */
.L_x_28:
[----:B-----5:R-:W-:Y:S01]  /*0280*/  SHF.R.U32.HI R21, RZ, R18, R15 ;  /* 0x00000012ff157219 */ /* 0x020fe2000001160f */
[----:B------:R-:W-:-:S03]  /*0290*/  IMAD.SHL.U32 R7, R16, 0x20, RZ ;  /* 0x0000002010077824 */ /* 0x000fc600078e00ff */
[----:B------:R-:W-:Y:S01]  /*02a0*/  LOP3.LUT R17, R21, 0x1, RZ, 0xc0, !PT ;  /* 0x0000000115117812 */ /* 0x000fe200078ec0ff */
[----:B------:R-:W-:-:S03]  /*02b0*/  IMAD.IADD R6, R7, 0x1, R18 ;  /* 0x0000000107067824 */ /* 0x000fc600078e0212 */
[----:B------:R-:W-:Y:S01]  /*02c0*/  ISETP.NE.U32.AND P0, PT, R17, 0x1, PT ;  /* 0x000000011100780c */ /* 0x000fe20003f05070 */
[----:B------:R-:W-:-:S03]  /*02d0*/  IMAD R7, R6, 0x5, RZ ;  /* 0x0000000506077824 */ /* 0x000fc600078e02ff */
[----:B------:R-:W-:Y:S01]  /*02e0*/  R2P PR, R21, 0x7e ;  /* 0x0000007e15007804 */ /* 0x000fe20000000000 */
[----:B------:R-:W-:-:S08]  /*02f0*/  IMAD.WIDE.U32 R6, R7, 0x4, R10 ;  /* 0x0000000407067825 */ /* 0x000fd000078e000a */
[----:B------:R-:W2:Y:S04]  /*0300*/  @!P0 LDG.E R20, desc[UR6][R6.64+0x10] ;  /* 0x0000100606148981 */ /* 0x000ea8000c1e1900 */
[----:B------:R-:W3:Y:S04]  /*0310*/  @P1 LDG.E R22, desc[UR6][R6.64+0x24] ;  /* 0x0000240606161981 */ /* 0x000ee8000c1e1900 */
[----:B------:R-:W4:Y:S04]  /*0320*/  @P2 LDG.E R24, desc[UR6][R6.64+0x38] ;  /* 0x0000380606182981 */ /* 0x000f28000c1e1900 */
[----:B------:R-:W4:Y:S04]  /*0330*/  @!P0 LDG.E R17, desc[UR6][R6.64+0x4] ;  /* 0x0000040606118981 */ /* 0x000f28000c1e1900 */
[----:B------:R-:W4:Y:S04]  /*0340*/  @!P0 LDG.E R19, desc[UR6][R6.64+0xc] ;  /* 0x00000c0606138981 */ /* 0x000f28000c1e1900 */
[----:B------:R-:W4:Y:S04]  /*0350*/  @P3 LDG.E R26, desc[UR6][R6.64+0x4c] ;  /* 0x00004c06061a3981 */ /* 0x000f28000c1e1900 */
[----:B------:R-:W4:Y:S04]  /*0360*/  @P2 LDG.E R23, desc[UR6][R6.64+0x2c] ;  /* 0x00002c0606172981 */ /* 0x000f28000c1e1900 */
[----:B------:R-:W4:Y:S04]  /*0370*/  @P4 LDG.E R28, desc[UR6][R6.64+0x60] ;  /* 0x00006006061c4981 */ /* 0x000f28000c1e1900 */
[----:B------:R-:W4:Y:S01]  /*0380*/  @P2 LDG.E R25, desc[UR6][R6.64+0x34] ;  /* 0x0000340606192981 */ /* 0x000f22000c1e1900 */
[----:B--2---:R-:W-:-:S03]  /*0390*/  @!P0 LOP3.LUT R5, R5, R20, RZ, 0x3c, !PT ;  /* 0x0000001405058212 */ /* 0x004fc600078e3cff */
[----:B------:R-:W2:Y:S01]  /*03a0*/  @!P0 LDG.E R20, desc[UR6][R6.64] ;  /* 0x0000000606148981 */ /* 0x000ea2000c1e1900 */
[----:B---3--:R-:W-:-:S03]  /*03b0*/  @P1 LOP3.LUT R5, R5, R22, RZ, 0x3c, !PT ;  /* 0x0000001605051212 */ /* 0x008fc600078e3cff */
[----:B------:R-:W3:Y:S01]  /*03c0*/  @!P0 LDG.E R22, desc[UR6][R6.64+0x8] ;  /* 0x0000080606168981 */ /* 0x000ee2000c1e1900 */
[----:B----4-:R-:W-:-:S03]  /*03d0*/  @P2 LOP3.LUT R5, R5, R24, RZ, 0x3c, !PT ;  /* 0x0000001805052212 */ /* 0x010fc600078e3cff */
[----:B------:R-:W4:Y:S01]  /*03e0*/  @P1 LDG.E R24, desc[UR6][R6.64+0x14] ;  /* 0x0000140606181981 */ /* 0x000f22000c1e1900 */
[----:B------:R-:W-:-:S03]  /*03f0*/  @!P0 LOP3.LUT R8, R8, R17, RZ, 0x3c, !PT ;  /* 0x0000001108088212 */ /* 0x000fc600078e3cff */
[----:B------:R-:W4:Y:S01]  /*0400*/  @P1 LDG.E R17, desc[UR6][R6.64+0x18] ;  /* 0x0000180606111981 */ /* 0x000f22000c1e1900 */
[----:B------:R-:W-:-:S03]  /*0410*/  @!P0 LOP3.LUT R4, R4, R19, RZ, 0x3c, !PT ;  /* 0x0000001304048212 */ /* 0x000fc600078e3cff */
[----:B------:R-:W4:Y:S01]  /*0420*/  @P1 LDG.E R19, desc[UR6][R6.64+0x20] ;  /* 0x0000200606131981 */ /* 0x000f22000c1e1900 */
[----:B------:R-:W-:-:S03]  /*0430*/  @P3 LOP3.LUT R5, R5, R26, RZ, 0x3c, !PT ;  /* 0x0000001a05053212 */ /* 0x000fc600078e3cff */
[----:B------:R-:W4:Y:S01]  /*0440*/  @P5 LDG.E R26, desc[UR6][R6.64+0x74] ;  /* 0x00007406061a5981 */ /* 0x000f22000c1e1900 */
[----:B--2---:R-:W-:-:S03]  /*0450*/  @!P0 LOP3.LUT R3, R3, R20, RZ, 0x3c, !PT ;  /* 0x0000001403038212 */ /* 0x004fc600078e3cff */
[----:B------:R-:W2:Y:S01]  /*0460*/  @P1 LDG.E R20, desc[UR6][R6.64+0x1c] ;  /* 0x00001c0606141981 */ /* 0x000ea2000c1e1900 */
[----:B---3--:R-:W-:-:S03]  /*0470*/  @!P0 LOP3.LUT R9, R9, R22, RZ, 0x3c, !PT ;  /* 0x0000001609098212 */ /* 0x008fc600078e3cff */
[----:B------:R-:W3:Y:S01]  /*0480*/  @P2 LDG.E R22, desc[UR6][R6.64+0x28] ;  /* 0x0000280606162981 */ /* 0x000ee2000c1e1900 */
[----:B----4-:R-:W-:-:S03]  /*0490*/  @P1 LOP3.LUT R3, R3, R24, RZ, 0x3c, !PT ;  /* 0x0000001803031212 */ /* 0x010fc600078e3cff */
[----:B------:R-:W4:Y:S01]  /*04a0*/  @P2 LDG.E R24, desc[UR6][R6.64+0x30] ;  /* 0x0000300606182981 */ /* 0x000f22000c1e1900 */
[----:B------:R-:W-:-:S03]  /*04b0*/  @P1 LOP3.LUT R8, R8, R17, RZ, 0x3c, !PT ;  /* 0x0000001108081212 */ /* 0x000fc600078e3cff */
[----:B------:R-:W4:Y:S01]  /*04c0*/  @P3 LDG.E R17, desc[UR6][R6.64+0x40] ;  /* 0x0000400606113981 */ /* 0x000f22000c1e1900 */
[----:B------:R-:W-:Y:S02]  /*04d0*/  @P1 LOP3.LUT R4, R4, R19, RZ, 0x3c, !PT ;  /* 0x0000001304041212 */ /* 0x000fe400078e3cff */
[----:B------:R-:W-:Y:S01]  /*04e0*/  @P2 LOP3.LUT R8, R8, R23, RZ, 0x3c, !PT ;  /* 0x0000001708082212 */ /* 0x000fe200078e3cff */
[----:B------:R-:W4:Y:S04]  /*04f0*/  @P3 LDG.E R19, desc[UR6][R6.64+0x48] ;  /* 0x0000480606133981 */ /* 0x000f28000c1e1900 */
[----:B------:R-:W4:Y:S01]  /*0500*/  @P4 LDG.E R23, desc[UR6][R6.64+0x54] ;  /* 0x0000540606174981 */ /* 0x000f22000c1e1900 */
[----:B--2---:R-:W-:-:S03]  /*0510*/  @P1 LOP3.LUT R9, R9, R20, RZ, 0x3c, !PT ;  /* 0x0000001409091212 */ /* 0x004fc600078e3cff */
[----:B------:R-:W2:Y:S01]  /*0520*/  @P3 LDG.E R20, desc[UR6][R6.64+0x3c] ;  /* 0x00003c0606143981 */ /* 0x000ea2000c1e1900 */
[----:B---3--:R-:W-:-:S03]  /*0530*/  @P2 LOP3.LUT R3, R3, R22, RZ, 0x3c, !PT ;  /* 0x0000001603032212 */ /* 0x008fc600078e3cff */
[----:B------:R-:W3:Y:S01]  /*0540*/  @P3 LDG.E R22, desc[UR6][R6.64+0x44] ;  /* 0x0000440606163981 */ /* 0x000ee2000c1e1900 */
[----:B----4-:R-:W-:-:S03]  /*0550*/  @P2 LOP3.LUT R9, R9, R24, RZ, 0x3c, !PT ;  /* 0x0000001809092212 */ /* 0x010fc600078e3cff */
[----:B------:R-:W4:Y:S01]  /*0560*/  @P4 LDG.E R24, desc[UR6][R6.64+0x50] ;  /* 0x0000500606184981 */ /* 0x000f22000c1e1900 */
[----:B------:R-:W-:Y:S02]  /*0570*/  @P4 LOP3.LUT R5, R5, R28, RZ, 0x3c, !PT ;  /* 0x0000001c05054212 */ /* 0x000fe400078e3cff */
[----:B------:R-:W-:Y:S01]  /*0580*/  @P2 LOP3.LUT R4, R4, R25, RZ, 0x3c, !PT ;  /* 0x0000001904042212 */ /* 0x000fe200078e3cff */
[----:B------:R-:W4:Y:S01]  /*0590*/  @P6 LDG.E R28, desc[UR6][R6.64+0x88] ;  /* 0x00008806061c6981 */ /* 0x000f22000c1e1900 */
[----:B------:R-:W-:Y:S02]  /*05a0*/  @P5 LOP3.LUT R5, R5, R26, RZ, 0x3c, !PT ;  /* 0x0000001a05055212 */ /* 0x000fe400078e3cff */
[----:B------:R-:W-:Y:S01]  /*05b0*/  @P3 LOP3.LUT R8, R8, R17, RZ, 0x3c, !PT ;  /* 0x0000001108083212 */ /* 0x000fe200078e3cff */
[----:B------:R-:W4:Y:S01]  /*05c0*/  @P4 LDG.E R26, desc[UR6][R6.64+0x58] ;  /* 0x00005806061a4981 */ /* 0x000f22000c1e1900 */
[----:B------:R-:W-:-:S03]  /*05d0*/  @P3 LOP3.LUT R4, R4, R19, RZ, 0x3c, !PT ;  /* 0x0000001304043212 */ /* 0x000fc600078e3cff */
[----:B------:R-:W4:Y:S01]  /*05e0*/  @P4 LDG.E R17, desc[UR6][R6.64+0x5c] ;  /* 0x00005c0606114981 */ /* 0x000f22000c1e1900 */
[----:B------:R-:W-:-:S03]  /*05f0*/  @P4 LOP3.LUT R8, R8, R23, RZ, 0x3c, !PT ;  /* 0x0000001708084212 */ /* 0x000fc600078e3cff */
[----:B------:R-:W4:Y:S04]  /*0600*/  @P5 LDG.E R19, desc[UR6][R6.64+0x68] ;  /* 0x0000680606135981 */ /* 0x000f28000c1e1900 */
[----:B------:R-:W4:Y:S01]  /*0610*/  @P5 LDG.E R23, desc[UR6][R6.64+0x70] ;  /* 0x0000700606175981 */ /* 0x000f22000c1e1900 */
[----:B------:R-:W-:-:S03]  /*0620*/  LOP3.LUT P0, RZ, R21, 0x80, RZ, 0xc0, !PT ;  /* 0x0000008015ff7812 */ /* 0x000fc6000780c0ff */
[----:B------:R-:W4:Y:S01]  /*0630*/  @P6 LDG.E R25, desc[UR6][R6.64+0x7c] ;  /* 0x00007c0606196981 */ /* 0x000f22000c1e1900 */
[----:B--2---:R-:W-:-:S03]  /*0640*/  @P3 LOP3.LUT R3, R3, R20, RZ, 0x3c, !PT ;  /* 0x0000001403033212 */ /* 0x004fc600078e3cff */
[----:B------:R-:W2:Y:S01]  /*0650*/  @P5 LDG.E R20, desc[UR6][R6.64+0x64] ;  /* 0x0000640606145981 */ /* 0x000ea2000c1e1900 */
[----:B---3--:R-:W-:-:S03]  /*0660*/  @P3 LOP3.LUT R9, R9, R22, RZ, 0x3c, !PT ;  /* 0x0000001609093212 */ /* 0x008fc600078e3cff */
[----:B------:R-:W3:Y:S01]  /*0670*/  @P5 LDG.E R22, desc[UR6][R6.64+0x6c] ;  /* 0x00006c0606165981 */ /* 0x000ee2000c1e1900 */
[----:B----4-:R-:W-:-:S03]  /*0680*/  @P4 LOP3.LUT R3, R3, R24, RZ, 0x3c, !PT ;  /* 0x0000001803034212 */ /* 0x010fc600078e3cff */
[----:B------:R-:W4:Y:S01]  /*0690*/  @P6 LDG.E R24, desc[UR6][R6.64+0x78] ;  /* 0x0000780606186981 */ /* 0x000f22000c1e1900 */
[----:B------:R-:W-:-:S03]  /*06a0*/  @P4 LOP3.LUT R9, R9, R26, RZ, 0x3c, !PT ;  /* 0x0000001a09094212 */ /* 0x000fc600078e3cff */
[----:B------:R-:W4:Y:S01]  /*06b0*/  @P0 LDG.E R26, desc[UR6][R6.64+0x9c] ;  /* 0x00009c06061a0981 */ /* 0x000f22000c1e1900 */
[----:B------:R-:W-:-:S03]  /*06c0*/  @P4 LOP3.LUT R4, R4, R17, RZ, 0x3c, !PT ;  /* 0x0000001104044212 */ /* 0x000fc600078e3cff */
[----:B------:R-:W4:Y:S01]  /*06d0*/  @P6 LDG.E R17, desc[UR6][R6.64+0x84] ;  /* 0x0000840606116981 */ /* 0x000f22000c1e1900 */
[----:B------:R-:W-:-:S03]  /*06e0*/  @P5 LOP3.LUT R8, R8, R19, RZ, 0x3c, !PT ;  /* 0x0000001308085212 */ /* 0x000fc600078e3cff */
[----:B------:R-:W4:Y:S01]  /*06f0*/  @P0 LDG.E R19, desc[UR6][R6.64+0x90] ;  /* 0x0000900606130981 */ /* 0x000f22000c1e1900 */
[----:B------:R-:W-:-:S03]  /*0700*/  @P5 LOP3.LUT R4, R4, R23, RZ, 0x3c, !PT ;  /* 0x0000001704045212 */ /* 0x000fc600078e3cff */
        /* <DEDUP_REMOVED lines=8> */
[----:B------:R-:W-:Y:S02]  /*0790*/  @P6 LOP3.LUT R8, R8, R25, RZ, 0x3c, !PT ;  /* 0x0000001908086212 */ /* 0x000fe400078e3cff */
[----:B------:R-:W-:Y:S02]  /*07a0*/  @P0 LOP3.LUT R5, R5, R26, RZ, 0x3c, !PT ;  /* 0x0000001a05050212 */ /* 0x000fe400078e3cff */
[----:B------:R-:W-:Y:S02]  /*07b0*/  @P6 LOP3.LUT R4, R4, R17, RZ, 0x3c, !PT ;  /* 0x0000001104046212 */ /* 0x000fe400078e3cff */
[----:B------:R-:W-:Y:S02]  /*07c0*/  @P0 LOP3.LUT R8, R8, R19, RZ, 0x3c, !PT ;  /* 0x0000001308080212 */ /* 0x000fe400078e3cff */
[----:B------:R-:W-:-:S02]  /*07d0*/  @P0 LOP3.LUT R4, R4, R23, RZ, 0x3c, !PT ;  /* 0x0000001704040212 */ /* 0x000fc400078e3cff */
[----:B--2---:R-:W-:Y:S02]  /*07e0*/  @P6 LOP3.LUT R9, R9, R20, RZ, 0x3c, !PT ;  /* 0x0000001409096212 */ /* 0x004fe400078e3cff */
[----:B---3--:R-:W-:Y:S02]  /*07f0*/  @P0 LOP3.LUT R3, R3, R22, RZ, 0x3c, !PT ;  /* 0x0000001603030212 */ /* 0x008fe400078e3cff */
[----:B----4-:R-:W-:Y:S02]  /*0800*/  @P0 LOP3.LUT R9, R9, R24, RZ, 0x3c, !PT ;  /* 0x0000001809090212 */ /* 0x010fe400078e3cff */
[----:B------:R-:W-:-:S13]  /*0810*/  R2P PR, R21.B1, 0x7f ;  /* 0x0000007f15007804 */ /* 0x000fda0000001000 */
[----:B------:R-:W2:Y:S04]  /*0820*/  @P0 LDG.E R22, desc[UR6][R6.64+0xa8] ;  /* 0x0000a80606160981 */ /* 0x000ea8000c1e1900 */
[----:B------:R-:W3:Y:S04]  /*0830*/  @P0 LDG.E R24, desc[UR6][R6.64+0xb0] ;  /* 0x0000b00606180981 */ /* 0x000ee8000c1e1900 */
[----:B------:R-:W4:Y:S04]  /*0840*/  @P0 LDG.E R20, desc[UR6][R6.64+0xa0] ;  /* 0x0000a00606140981 */ /* 0x000f28000c1e1900 */
[----:B------:R-:W4:Y:S04]  /*0850*/  @P0 LDG.E R19, desc[UR6][R6.64+0xa4] ;  /* 0x0000a40606130981 */ /* 0x000f28000c1e1900 */
[----:B------:R-:W4:Y:S04]  /*0860*/  @P0 LDG.E R23, desc[UR6][R6.64+0xac] ;  /* 0x0000ac0606170981 */ /* 0x000f28000c1e1900 */
[----:B------:R-:W4:Y:S04]  /*0870*/  @P1 LDG.E R26, desc[UR6][R6.64+0xb4] ;  /* 0x0000b406061a1981 */ /* 0x000f28000c1e1900 */
        /* <DEDUP_REMOVED lines=10> */
[----:B------:R-:W-:Y:S02]  /*0920*/  @P0 LOP3.LUT R4, R4, R23, RZ, 0x3c, !PT ;  /* 0x0000001704040212 */ /* 0x000fe400078e3cff */
[----:B------:R-:W-:Y:S01]  /*0930*/  LOP3.LUT P0, RZ, R21, 0x8000, RZ, 0xc0, !PT ;  /* 0x0000800015ff7812 */ /* 0x000fe2000780c0ff */
[----:B------:R-:W4:Y:S01]  /*0940*/  @P2 LDG.E R23, desc[UR6][R6.64+0xd4] ;  /* 0x0000d40606172981 */ /* 0x000f22000c1e1900 */
[----:B------:R-:W-:-:S03]  /*0950*/  @P1 LOP3.LUT R3, R3, R26, RZ, 0x3c, !PT ;  /* 0x0000001a03031212 */ /* 0x000fc600078e3cff */
[----:B------:R-:W4:Y:S04]  /*0960*/  @P2 LDG.E R26, desc[UR6][R6.64+0xc8] ;  /* 0x0000c806061a2981 */ /* 0x000f28000c1e1900 */
        /* <DEDUP_REMOVED lines=51> */
[----:B------:R-:W-:-:S05]  /*0ca0*/  VIADD R18, R18, 0x10 ;  /* 0x0000001012127836 */ /* 0x000fca0000000000 */
[----:B------:R-:W-:Y:S02]  /*0cb0*/  ISETP.NE.AND P1, PT, R18, 0x20, PT ;  /* 0x000000201200780c */ /* 0x000fe40003f25270 */
[----:B------:R-:W-:Y:S02]  /*0cc0*/  @P6 LOP3.LUT R8, R8, R17, RZ, 0x3c, !PT ;  /* 0x0000001108086212 */ /* 0x000fe400078e3cff */
[----:B--2---:R-:W-:Y:S02]  /*0cd0*/  @P6 LOP3.LUT R5, R5, R22, RZ, 0x3c, !PT ;  /* 0x0000001605056212 */ /* 0x004fe400078e3cff */
[----:B---3--:R-:W-:Y:S02]  /*0ce0*/  @P0 LOP3.LUT R3, R3, R24, RZ, 0x3c, !PT ;  /* 0x0000001803030212 */ /* 0x008fe400078e3cff */
[----:B----4-:R-:W-:Y:S02]  /*0cf0*/  @P6 LOP3.LUT R9, R9, R20, RZ, 0x3c, !PT ;  /* 0x0000001409096212 */ /* 0x010fe400078e3cff */
[----:B------:R-:W-:-:S02]  /*0d00*/  @P6 LOP3.LUT R4, R4, R19, RZ, 0x3c, !PT ;  /* 0x0000001304046212 */ /* 0x000fc400078e3cff */
[----:B------:R-:W-:Y:S02]  /*0d10*/  @P0 LOP3.LUT R5, R5, R28, RZ, 0x3c, !PT ;  /* 0x0000001c05050212 */ /* 0x000fe400078e3cff */
[----:B------:R-:W-:Y:S02]  /*0d20*/  @P0 LOP3.LUT R4, R4, R23, RZ, 0x3c, !PT ;  /* 0x0000001704040212 */ /* 0x000fe400078e3cff */
[----:B------:R-:W-:Y:S02]  /*0d30*/  @P0 LOP3.LUT R9, R9, R26, RZ, 0x3c, !PT ;  /* 0x0000001a09090212 */ /* 0x000fe400078e3cff */
[----:B------:R-:W-:Y:S01]  /*0d40*/  @P0 LOP3.LUT R8, R8, R21, RZ, 0x3c, !PT ;  /* 0x0000001508080212 */ /* 0x000fe200078e3cff */
[----:B------:R-:W-:Y:S06]  /*0d50*/  @P1 BRA `(.L_x_28) ;  /* 0xfffffff400481947 */ /* 0x000fec000383ffff */
[----:B------:R-:W-:-:S05]  /*0d60*/  VIADD R16, R16, 0x1 ;  /* 0x0000000110107836 */ /* 0x000fca0000000000 */
[----:B------:R-:W-:-:S13]  /*0d70*/  ISETP.NE.AND P0, PT, R16, 0x5, PT ;  /* 0x000000051000780c */ /* 0x000fda0003f05270 */
[----:B------:R-:W-:Y:S05]  /*0d80*/  @P0 BRA `(.L_x_29) ;  /* 0xfffffff400300947 */ /* 0x000fea000383ffff */
[----:B------:R-:W-:Y:S01]  /*0d90*/  LOP3.LUT R6, R14, 0x3, RZ, 0xc0, !PT ;  /* 0x000000030e067812 */ /* 0x000fe200078ec0ff */
[----:B------:R0:W-:Y:S03]  /*0da0*/  STL [R1+0x4], R3 ;  /* 0x0000040301007387 */ /* 0x0001e60000100800 */
[----:B------:R-:W-:Y:S01]  /*0db0*/  ISETP.NE.U32.AND P0, PT, R6, 0x1, PT ;  /* 0x000000010600780c */ /* 0x000fe20003f05070 */
[----:B------:R0:W-:Y:S03]  /*0dc0*/  STL.64 [R1+0x8], R8 ;  /* 0x0000080801007387 */ /* 0x0001e60000100a00 */
[----:B------:R-:W-:Y:S01]  /*0dd0*/  ISETP.NE.AND.EX P0, PT, RZ, RZ, PT, P0 ;  /* 0x000000ffff00720c */ /* 0x000fe20003f05300 */
[----:B------:R0:W-:-:S12]  /*0de0*/  STL.64 [R1+0x10], R4 ;  /* 0x0000100401007387 */ /* 0x0001d80000100a00 */
[----:B0-----:R-:W-:Y:S05]  /*0df0*/  @!P0 BRA `(.L_x_27) ;  /* 0x0000001400f08947 */ /* 0x001fea0003800000 */
[----:B------:R-:W-:Y:S01]  /*0e00*/  CS2R R4, SRZ ;  /* 0x0000000000047805 */ /* 0x000fe2000001ff00 */
[----:B------:R-:W-:Y:S02]  /*0e10*/  IMAD.MOV.U32 R16, RZ, RZ, RZ ;  /* 0x000000ffff107224 */ /* 0x000fe400078e00ff */
[----:B------:R-:W-:-:S03]  /*0e20*/  IMAD.MOV.U32 R3, RZ, RZ, RZ ;  /* 0x000000ffff037224 */ /* 0x000fc600078e00ff */
[----:B------:R-:W-:Y:S02]  /*0e30*/  IMAD.MOV.U32 R9, RZ, RZ, R5 ;  /* 0x000000ffff097224 */ /* 0x000fe400078e0005 */
[----:B------:R-:W-:-:S07]  /*0e40*/  IMAD.MOV.U32 R8, RZ, RZ, R4 ;  /* 0x000000ffff087224 */ /* 0x000fce00078e0004 */
.L_x_31:
[----:B------:R-:W-:-:S06]  /*0e50*/  IMAD R15, R16, 0x4, R1 ;  /* 0x00000004100f7824 */ /* 0x000fcc00078e0201 */
[----:B------:R-:W5:Y:S01]  /*0e60*/  LDL R15, [R15+0x4] ;  /* 0x000004000f0f7983 */ /* 0x000f620000100800 */
[----:B------:R-:W-:-:S07]  /*0e70*/  IMAD.MOV.U32 R18, RZ, RZ, RZ ;  /* 0x000000ffff127224 */ /* 0x000fce00078e00ff */
.L_x_30:
        /* <DEDUP_REMOVED lines=183> */
[----:B0-----:R-:W-:Y:S05]  /*19f0*/  @P0 BRA `(.L_x_27) ;  /* 0x0000000800f00947 */ /* 0x001fea0003800000 */
[----:B------:R-:W-:Y:S01]  /*1a00*/  CS2R R4, SRZ ;  /* 0x0000000000047805 */ /* 0x000fe2000001ff00 */
[----:B------:R-:W-:Y:S02]  /*1a10*/  IMAD.MOV.U32 R16, RZ, RZ, RZ ;  /* 0x000000ffff107224 */ /* 0x000fe400078e00ff */
[----:B------:R-:W-:-:S03]  /*1a20*/  IMAD.MOV.U32 R3, RZ, RZ, RZ ;  /* 0x000000ffff037224 */ /* 0x000fc600078e00ff */
[----:B------:R-:W-:Y:S02]  /*1a30*/  IMAD.MOV.U32 R9, RZ, RZ, R5 ;  /* 0x000000ffff097224 */ /* 0x000fe400078e0005 */
[----:B------:R-:W-:-:S07]  /*1a40*/  IMAD.MOV.U32 R8, RZ, RZ, R4 ;  /* 0x000000ffff087224 */ /* 0x000fce00078e0004 */
.L_x_33:
[----:B------:R-:W-:-:S06]  /*1a50*/  IMAD R15, R16, 0x4, R1 ;  /* 0x00000004100f7824 */ /* 0x000fcc00078e0201 */
[----:B------:R-:W5:Y:S01]  /*1a60*/  LDL R15, [R15+0x4] ;  /* 0x000004000f0f7983 */ /* 0x000f620000100800 */
[----:B------:R-:W-:-:S07]  /*1a70*/  IMAD.MOV.U32 R18, RZ, RZ, RZ ;  /* 0x000000ffff127224 */ /* 0x000fce00078e00ff */
.L_x_32:
        /* <DEDUP_REMOVED lines=177> */
[----:B------:R0:W-:Y:S04]  /*2590*/  STL [R1+0x4], R3 ;  /* 0x0000040301007387 */ /* 0x0001e80000100800 */
[----:B------:R0:W-:Y:S04]  /*25a0*/  STL.64 [R1+0x8], R8 ;  /* 0x0000080801007387 */ /* 0x0001e80000100a00 */
[----:B------:R0:W-:Y:S02]  /*25b0*/  STL.64 [R1+0x10], R4 ;  /* 0x0000100401007387 */ /* 0x0001e40000100a00 */
.L_x_27:
[----:B------:R-:W-:Y:S01]  /*25c0*/  ISETP.GT.U32.AND P0, PT, R14, 0x3, PT ;  /* 0x000000030e00780c */ /* 0x000fe20003f04070 */
[----:B------:R-:W-:Y:S01]  /*25d0*/  VIADD R12, R12, 0x1 ;  /* 0x000000010c0c7836 */ /* 0x000fe20000000000 */
[--C-:B------:R-:W-:Y:S02]  /*25e0*/  SHF.R.U64 R14, R14, 0x2, R13.reuse ;  /* 0x000000020e0e7819 */ /* 0x100fe4000000120d */
[----:B------:R-:W-:Y:S02]  /*25f0*/  ISETP.GT.U32.AND.EX P0, PT, R13, RZ, PT, P0 ;  /* 0x000000ff0d00720c */ /* 0x000fe40003f04100 */
[----:B------:R-:W-:-:S11]  /*2600*/  SHF.R.U32.HI R13, RZ, 0x2, R13 ;  /* 0x00000002ff0d7819 */ /* 0x000fd6000001160d */
[----:B------:R-:W-:Y:S05]  /*2610*/  @P0 BRA `(.L_x_34) ;  /* 0xffffffd800e40947 */ /* 0x000fea000383ffff */
.L_x_26:
[----:B------:R-:W2:Y:S01]  /*2620*/  LDCU UR4, c[0x0][0x398] ;  /* 0x00007300ff0477ac */ /* 0x000ea20008000800 */
[----:B-1----:R-:W-:Y:S02]  /*2630*/  IMAD.MOV.U32 R7, RZ, RZ, R8 ;  /* 0x000000ffff077224 */ /* 0x002fe400078e0008 */
[----:B------:R-:W-:Y:S02]  /*2640*/  IMAD.MOV.U32 R6, RZ, RZ, R9 ;  /* 0x000000ffff067224 */ /* 0x000fe400078e0009 */
[----:B------:R-:W-:Y:S01]  /*2650*/  IMAD.MOV.U32 R12, RZ, RZ, R3 ;  /* 0x000000ffff0c7224 */ /* 0x000fe200078e0003 */
[----:B--2---:R-:W-:-:S09]  /*2660*/  UISETP.NE.AND UP0, UPT, UR4, 0x1, UPT ;  /* 0x000000010400788c */ /* 0x004fd2000bf05270 */
[----:B------:R-:W-:Y:S05]  /*2670*/  BRA.U !UP0, `(.L_x_35) ;  /* 0x0000000108c07547 */ /* 0x000fea000b800000 */
[----:B------:R-:W1:Y:S02]  /*2680*/  LDCU UR5, c[0x0][0x390] ;  /* 0x00007200ff0577ac */ /* 0x000e640008000800 */
[----:B-1----:R-:W-:-:S13]  /*2690*/  ISETP.GE.AND P0, PT, R0, UR5, PT ;  /* 0x0000000500007c0c */ /* 0x002fda000bf06270 */
[----:B------:R-:W-:Y:S05]  /*26a0*/  @P0 EXIT ;  /* 0x000000000000094d */ /* 0x000fea0003800000 */
[----:B------:R-:W1:Y:S01]  /*26b0*/  LDCU UR8, c[0x0][0x394] ;  /* 0x00007280ff0877ac */ /* 0x000e620008000800 */
[----:B0-----:R-:W0:Y:S08]  /*26c0*/  LDC R3, c[0x0][0x360] ;  /* 0x0000d800ff037b82 */ /* 0x001e300000000800 */
[----:B------:R-:W0:Y:S08]  /*26d0*/  LDC R14, c[0x0][0x370] ;  /* 0x0000dc00ff0e7b82 */ /* 0x000e300000000800 */
[----:B------:R-:W2:Y:S01]  /*26e0*/  LDC.64 R8, c[0x0][0x388] ;  /* 0x0000e200ff087b82 */ /* 0x000ea20000000a00 */
[----:B-1----:R-:W-:-:S06]  /*26f0*/  UIMAD UR4, UR8, 0x9, URZ ;  /* 0x00000009080478a4 */ /* 0x002fcc000f8e02ff */
[----:B------:R-:W-:Y:S01]  /*2700*/  IMAD R17, RZ, RZ, -UR4 ;  /* 0x80000004ff117e24 */ /* 0x000fe2000f8e02ff */
[----:B------:R-:W-:Y:S02]  /*2710*/  ISETP.NE.U32.AND P1, PT, RZ, UR4, PT ;  /* 0x00000004ff007c0c */ /* 0x000fe4000bf25070 */
[----:B------:R-:W1:Y:S01]  /*2720*/  I2F.U32.RP R13, UR4 ;  /* 0x00000004000d7d06 */ /* 0x000e620008209000 */
[----:B------:R-:W-:Y:S01]  /*2730*/  LOP3.LUT R19, RZ, UR4, RZ, 0x33, !PT ;  /* 0x00000004ff137c12 */ /* 0x000fe2000f8e33ff */
[----:B0-----:R-:W-:-:S06]  /*2740*/  IMAD R3, R3, R14, RZ ;  /* 0x0000000e03037224 */ /* 0x001fcc00078e02ff */
[----:B-1----:R-:W0:Y:S02]  /*2750*/  MUFU.RCP R13, R13 ;  /* 0x0000000d000d7308 */ /* 0x002e240000001000 */
[----:B0-----:R-:W-:-:S06]  /*2760*/  VIADD R10, R13, 0xffffffe ;  /* 0x0ffffffe0d0a7836 */ /* 0x001fcc0000000000 */
[----:B------:R0:W1:Y:S02]  /*2770*/  F2I.FTZ.U32.TRUNC.NTZ R11, R10 ;  /* 0x0000000a000b7305 */ /* 0x000064000021f000 */
[----:B0-----:R-:W-:Y:S02]  /*2780*/  IMAD.MOV.U32 R10, RZ, RZ, RZ ;  /* 0x000000ffff0a7224 */ /* 0x001fe400078e00ff */
[----:B-1----:R-:W-:-:S04]  /*2790*/  IMAD R17, R17, R11, RZ ;  /* 0x0000000b11117224 */ /* 0x002fc800078e02ff */
[----:B--2---:R-:W-:-:S07]  /*27a0*/  IMAD.HI.U32 R17, R11, R17, R10 ;  /* 0x000000110b117227 */ /* 0x004fce00078e000a */
.L_x_36:
[----:B0-----:R-:W-:Y:S01]  /*27b0*/  SHF.R.U32.HI R11, RZ, 0x2, R12 ;  /* 0x00000002ff0b7819 */ /* 0x001fe2000001160c */
[----:B------:R-:W-:Y:S02]  /*27c0*/  IMAD.SHL.U32 R10, R5, 0x10, RZ ;  /* 0x00000010050a7824 */ /* 0x000fe400078e00ff */
[----:B------:R-:W-:Y:S01]  /*27d0*/  VIADD R2, R2, 0x587c5 ;  /* 0x000587c502027836 */ /* 0x000fe20000000000 */
[----:B------:R-:W-:Y:S01]  /*27e0*/  LOP3.LUT R11, R11, R12, RZ, 0x3c, !PT ;  /* 0x0000000c0b0b7212 */ /* 0x000fe200078e3cff */
[----:B------:R-:W-:-:S04]  /*27f0*/  IMAD.WIDE R14, R0, 0x8, R8 ;  /* 0x00000008000e7825 */ /* 0x000fc800078e0208 */
[----:B------:R-:W-:Y:S02]  /*2800*/  IMAD.SHL.U32 R12, R11, 0x2, RZ ;  /* 0x000000020b0c7824 */ /* 0x000fe400078e00ff */
[----:B------:R-:W-:-:S03]  /*2810*/  IMAD.IADD R0, R3, 0x1, R0 ;  /* 0x0000000103007824 */ /* 0x000fc600078e0200 */
[----:B------:R-:W-:Y:S01]  /*2820*/  LOP3.LUT R10, R11, R12, R10, 0x96, !PT ;  /* 0x0000000c0b0a7212 */ /* 0x000fe200078e960a */
[----:B------:R-:W-:Y:S02]  /*2830*/  IMAD.MOV.U32 R12, RZ, RZ, R7 ;  /* 0x000000ffff0c7224 */ /* 0x000fe400078e0007 */
[----:B------:R-:W-:Y:S01]  /*2840*/  IMAD.MOV.U32 R7, RZ, RZ, R6 ;  /* 0x000000ffff077224 */ /* 0x000fe200078e0006 */
[----:B------:R-:W-:Y:S01]  /*2850*/  LOP3.LUT R13, R10, R5, RZ, 0x3c, !PT ;  /* 0x000000050a0d7212 */ /* 0x000fe200078e3cff */
[----:B------:R-:W-:Y:S02]  /*2860*/  IMAD.MOV.U32 R6, RZ, RZ, R4 ;  /* 0x000000ffff067224 */ /* 0x000fe400078e0004 */
[----:B------:R-:W-:Y:S02]  /*2870*/  IMAD.MOV.U32 R4, RZ, RZ, R5 ;  /* 0x000000ffff047224 */ /* 0x000fe400078e0005 */
[----:B------:R-:W-:Y:S02]  /*2880*/  IMAD.IADD R10, R13, 0x1, R2 ;  /* 0x000000010d0a7824 */ /* 0x000fe400078e0202 */
[----:B------:R-:W-:-:S02]  /*2890*/  IMAD.MOV.U32 R5, RZ, RZ, R13 ;  /* 0x000000ffff057224 */ /* 0x000fc400078e000d */
[----:B------:R-:W-:-:S04]  /*28a0*/  IMAD.HI.U32 R11, R17, R10, RZ ;  /* 0x0000000a110b7227 */ /* 0x000fc800078e00ff */
[----:B------:R-:W-:-:S04]  /*28b0*/  IMAD.MOV R11, RZ, RZ, -R11 ;  /* 0x000000ffff0b7224 */ /* 0x000fc800078e0a0b */
[----:B------:R-:W-:-:S05]  /*28c0*/  IMAD R10, R11, UR4, R10 ;  /* 0x000000040b0a7c24 */ /* 0x000fca000f8e020a */
[----:B------:R-:W-:-:S13]  /*28d0*/  ISETP.GE.U32.AND P0, PT, R10, UR4, PT ;  /* 0x000000040a007c0c */ /* 0x000fda000bf06070 */
[----:B------:R-:W-:-:S05]  /*28e0*/  @P0 VIADD R10, R10, -UR4 ;  /* 0x800000040a0a0c36 */ /* 0x000fca0008000000 */
[----:B------:R-:W-:-:S13]  /*28f0*/  ISETP.GE.U32.AND P0, PT, R10, UR4, PT ;  /* 0x000000040a007c0c */ /* 0x000fda000bf06070 */
[----:B------:R-:W-:Y:S01]  /*2900*/  @P0 VIADD R10, R10, -UR4 ;  /* 0x800000040a0a0c36 */ /* 0x000fe20008000000 */
[----:B------:R-:W-:-:S04]  /*2910*/  ISETP.GE.AND P0, PT, R0, UR5, PT ;  /* 0x0000000500007c0c */ /* 0x000fc8000bf06270 */
[----:B------:R-:W-:-:S05]  /*2920*/  SEL R10, R19, R10, !P1 ;  /* 0x0000000a130a7207 */ /* 0x000fca0004800000 */
[----:B------:R-:W-:-:S06]  /*2930*/  VIADD R10, R10, UR8 ;  /* 0x000000080a0a7c36 */ /* 0x000fcc0008000000 */
[----:B------:R-:W0:Y:S02]  /*2940*/  I2F.F64.U32 R10, R10 ;  /* 0x0000000a000a7312 */ /* 0x000e240000201800 */
[----:B0-----:R0:W-:Y:S01]  /*2950*/  STG.E.64 desc[UR6][R14.64], R10 ;  /* 0x0000000a0e007986 */ /* 0x0011e2000c101b06 */
[----:B------:R-:W-:Y:S05]  /*2960*/  @!P0 BRA `(.L_x_36) ;  /* 0xfffffffc00908947 */ /* 0x000fea000383ffff */
[----:B------:R-:W-:Y:S05]  /*2970*/  EXIT ;  /* 0x000000000000794d */ /* 0x000fea0003800000 */
.L_x_35:
[----:B------:R-:W1:Y:S02]  /*2980*/  LDCU UR4, c[0x0][0x390] ;  /* 0x00007200ff0477ac */ /* 0x000e640008000800 */
[----:B-1----:R-:W-:-:S13]  /*2990*/  ISETP.GE.AND P0, PT, R0, UR4, PT ;  /* 0x0000000400007c0c */ /* 0x002fda000bf06270 */
[----:B------:R-:W-:Y:S05]  /*29a0*/  @P0 EXIT ;  /* 0x000000000000094d */ /* 0x000fea0003800000 */
[----:B0-----:R-:W0:Y:S01]  /*29b0*/  LDC R3, c[0x0][0x360] ;  /* 0x0000d800ff037b82 */ /* 0x001e220000000800 */
[----:B------:R-:W1:Y:S01]  /*29c0*/  LDCU UR4, c[0x0][0x394] ;  /* 0x00007280ff0477ac */ /* 0x000e620008000800 */
[----:B------:R-:W2:Y:S06]  /*29d0*/  LDCU UR5, c[0x0][0x390] ;  /* 0x00007200ff0577ac */ /* 0x000eac0008000800 */
[----:B------:R-:W0:Y:S08]  /*29e0*/  LDC R8, c[0x0][0x370] ;  /* 0x0000dc00ff087b82 */ /* 0x000e300000000800 */
[----:B------:R-:W3:Y:S01]  /*29f0*/  LDC.64 R10, c[0x0][0x388] ;  /* 0x0000e200ff0a7b82 */ /* 0x000ee20000000a00 */
[----:B-1----:R-:W-:Y:S01]  /*2a00*/  UIMAD UR4, UR4, 0x64, URZ ;  /* 0x00000064040478a4 */ /* 0x002fe2000f8e02ff */
[----:B0-2---:R-:W-:-:S11]  /*2a10*/  IMAD R3, R3, R8, RZ ;  /* 0x0000000803037224 */ /* 0x005fd600078e02ff */
.L_x_38:
[----:B------:R-:W0:Y:S01]  /*2a20*/  I2F.U32.RP R13, UR4 ;  /* 0x00000004000d7d06 */ /* 0x000e220008209000 */
[----:B------:R-:W-:Y:S01]  /*2a30*/  SHF.R.U32.HI R15, RZ, 0x2, R12 ;  /* 0x00000002ff0f7819 */ /* 0x000fe2000001160c */
[----:B------:R-:W-:Y:S01]  /*2a40*/  IMAD R17, RZ, RZ, -UR4 ;  /* 0x80000004ff117e24 */ /* 0x000fe2000f8e02ff */
[----:B------:R-:W-:Y:S01]  /*2a50*/  ISETP.NE.U32.AND P1, PT, RZ, UR4, PT ;  /* 0x00000004ff007c0c */ /* 0x000fe2000bf25070 */
[----:B------:R-:W-:Y:S01]  /*2a60*/  VIADD R2, R2, 0x587c5 ;  /* 0x000587c502027836 */ /* 0x000fe20000000000 */
[----:B------:R-:W-:Y:S01]  /*2a70*/  LOP3.LUT R15, R15, R12, RZ, 0x3c, !PT ;  /* 0x0000000c0f0f7212 */ /* 0x000fe200078e3cff */
[----:B------:R-:W-:-:S04]  /*2a80*/  IMAD.SHL.U32 R12, R5, 0x10, RZ ;  /* 0x00000010050c7824 */ /* 0x000fc800078e00ff */
[C---:B------:R-:W-:Y:S01]  /*2a90*/  IMAD.SHL.U32 R14, R15.reuse, 0x2, RZ ;  /* 0x000000020f0e7824 */ /* 0x040fe200078e00ff */
[----:B0-----:R-:W0:Y:S04]  /*2aa0*/  MUFU.RCP R13, R13 ;  /* 0x0000000d000d7308 */ /* 0x001e280000001000 */
[----:B------:R-:W-:Y:S01]  /*2ab0*/  LOP3.LUT R12, R15, R14, R12, 0x96, !PT ;  /* 0x0000000e0f0c7212 */ /* 0x000fe200078e960c */
[----:B0-----:R-:W-:-:S04]  /*2ac0*/  VIADD R8, R13, 0xffffffe ;  /* 0x0ffffffe0d087836 */ /* 0x001fc80000000000 */
[----:B------:R0:W1:Y:S02]  /*2ad0*/  F2I.FTZ.U32.TRUNC.NTZ R9, R8 ;  /* 0x0000000800097305 */ /* 0x000064000021f000 */
[----:B0-----:R-:W-:Y:S02]  /*2ae0*/  IMAD.MOV.U32 R8, RZ, RZ, RZ ;  /* 0x000000ffff087224 */ /* 0x001fe400078e00ff */
[----:B-1----:R-:W-:Y:S01]  /*2af0*/  IMAD R13, R17, R9, RZ ;  /* 0x00000009110d7224 */ /* 0x002fe200078e02ff */
[----:B------:R-:W-:Y:S01]  /*2b00*/  LOP3.LUT R17, R12, R5, RZ, 0x3c, !PT ;  /* 0x000000050c117212 */ /* 0x000fe200078e3cff */
[----:B------:R-:W-:Y:S02]  /*2b10*/  IMAD.MOV.U32 R12, RZ, RZ, 0x1 ;  /* 0x00000001ff0c7424 */ /* 0x000fe400078e00ff */
[----:B------:R-:W-:Y:S02]  /*2b20*/  IMAD.HI.U32 R8, R9, R13, R8 ;  /* 0x0000000d09087227 */ /* 0x000fe400078e0008 */
[----:B------:R-:W0:Y:S02]  /*2b30*/  MUFU.RCP64H R13, 100 ;  /* 0x40590000000d7908 */ /* 0x000e240000001800 */
[----:B------:R-:W-:-:S04]  /*2b40*/  IMAD.IADD R9, R17, 0x1, R2 ;  /* 0x0000000111097824 */ /* 0x000fc800078e0202 */
[----:B------:R-:W-:-:S04]  /*2b50*/  IMAD.HI.U32 R8, R8, R9, RZ ;  /* 0x0000000908087227 */ /* 0x000fc800078e00ff */
[----:B------:R-:W-:-:S04]  /*2b60*/  IMAD.MOV R8, RZ, RZ, -R8 ;  /* 0x000000ffff087224 */ /* 0x000fc800078e0a08 */
[----:B------:R-:W-:Y:S02]  /*2b70*/  IMAD R16, R8, UR4, R9 ;  /* 0x0000000408107c24 */ /* 0x000fe4000f8e0209 */
[----:B------:R-:W-:Y:S02]  /*2b80*/  IMAD.MOV.U32 R8, RZ, RZ, 0x0 ;  /* 0x00000000ff087424 */ /* 0x000fe400078e00ff */
[----:B------:R-:W-:Y:S01]  /*2b90*/  IMAD.MOV.U32 R9, RZ, RZ, 0x40590000 ;  /* 0x40590000ff097424 */ /* 0x000fe200078e00ff */
[----:B------:R-:W-:-:S05]  /*2ba0*/  ISETP.GE.U32.AND P0, PT, R16, UR4, PT ;  /* 0x0000000410007c0c */ /* 0x000fca000bf06070 */
[----:B0-----:R-:W-:-:S08]  /*2bb0*/  DFMA R14, R12, -R8, 1 ;  /* 0x3ff000000c0e742b */ /* 0x001fd00000000808 */
[----:B------:R-:W-:Y:S01]  /*2bc0*/  @P0 VIADD R16, R16, -UR4 ;  /* 0x8000000410100c36 */ /* 0x000fe20008000000 */
[----:B------:R-:W-:-:S04]  /*2bd0*/  DFMA R14, R14, R14, R14 ;  /* 0x0000000e0e0e722b */ /* 0x000fc8000000000e */
[----:B------:R-:W-:-:S04]  /*2be0*/  ISETP.GE.U32.AND P0, PT, R16, UR4, PT ;  /* 0x0000000410007c0c */ /* 0x000fc8000bf06070 */
[----:B------:R-:W-:-:S08]  /*2bf0*/  DFMA R12, R12, R14, R12 ;  /* 0x0000000e0c0c722b */ /* 0x000fd0000000000c */
[----:B------:R-:W-:Y:S01]  /*2c00*/  DFMA R8, R12, -R8, 1 ;  /* 0x3ff000000c08742b */ /* 0x000fe20000000808 */
[----:B------:R-:W-:Y:S01]  /*2c10*/  @P0 VIADD R16, R16, -UR4 ;  /* 0x8000000410100c36 */ /* 0x000fe20008000000 */
[----:B------:R-:W-:-:S04]  /*2c20*/  @!P1 LOP3.LUT R16, RZ, UR4, RZ, 0x33, !PT ;  /* 0x00000004ff109c12 */ /* 0x000fc8000f8e33ff */
[----:B------:R-:W0:Y:S02]  /*2c30*/  I2F.F64.U32 R14, R16 ;  /* 0x00000010000e7312 */ /* 0x000e240000201800 */
[----:B------:R-:W-:-:S08]  /*2c40*/  DFMA R8, R12, R8, R12 ;  /* 0x000000080c08722b */ /* 0x000fd0000000000c */
[----:B0-----:R-:W-:Y:S01]  /*2c50*/  DMUL R12, R14, R8 ;  /* 0x000000080e0c7228 */ /* 0x001fe20000000000 */
[----:B------:R-:W-:-:S07]  /*2c60*/  FSETP.GEU.AND P1, PT, |R15|, 6.5827683646048100446e-37, PT ;  /* 0x036000000f00780b */ /* 0x000fce0003f2e200 */
[----:B------:R-:W-:-:S08]  /*2c70*/  DFMA R18, R12, -100, R14 ;  /* 0xc05900000c12782b */ /* 0x000fd0000000000e */
[----:B------:R-:W-:Y:S01]  /*2c80*/  DFMA R12, R8, R18, R12 ;  /* 0x00000012080c722b */ /* 0x000fe2000000000c */
[----:B------:R-:W-:Y:S02]  /*2c90*/  IMAD.MOV.U32 R9, RZ, RZ, R7 ;  /* 0x000000ffff097224 */ /* 0x000fe400078e0007 */
[----:B------:R-:W-:Y:S02]  /*2ca0*/  IMAD.MOV.U32 R7, RZ, RZ, R6 ;  /* 0x000000ffff077224 */ /* 0x000fe400078e0006 */
[----:B------:R-:W-:Y:S02]  /*2cb0*/  IMAD.MOV.U32 R6, RZ, RZ, R4 ;  /* 0x000000ffff067224 */ /* 0x000fe400078e0004 */
[----:B------:R-:W-:-:S03]  /*2cc0*/  IMAD.MOV.U32 R4, RZ, RZ, R5 ;  /* 0x000000ffff047224 */ /* 0x000fc600078e0005 */
[----:B------:R-:W-:Y:S01]  /*2cd0*/  FFMA R8, RZ, 3.390625, R13 ;  /* 0x40590000ff087823 */ /* 0x000fe2000000000d */
[----:B------:R-:W-:-:S04]  /*2ce0*/  IMAD.MOV.U32 R5, RZ, RZ, R17 ;  /* 0x000000ffff057224 */ /* 0x000fc800078e0011 */
[----:B------:R-:W-:-:S13]  /*2cf0*/  FSETP.GT.AND P0, PT, |R8|, 1.469367938527859385e-39, PT ;  /* 0x001000000800780b */ /* 0x000fda0003f04200 */
[----:B------:R-:W-:Y:S05]  /*2d00*/  @P0 BRA P1, `(.L_x_37) ;  /* 0x0000000000100947 */ /* 0x000fea0000800000 */
[----:B------:R-:W-:-:S07]  /*2d10*/  MOV R8, 0x2d30 ;  /* 0x00002d3000087802 */ /* 0x000fce0000000f00 */
[----:B---3--:R-:W-:Y:S05]  /*2d20*/  CALL.REL.NOINC `($__internal_2_$__cuda_sm20_div_rn_f64_full) ;  /* 0x0000000000287944 */ /* 0x008fea0003c00000 */
[----:B------:R-:W-:Y:S02]  /*2d30*/  IMAD.MOV.U32 R12, RZ, RZ, R18 ;  /* 0x000000ffff0c7224 */ /* 0x000fe400078e0012 */
[----:B------:R-:W-:-:S07]  /*2d40*/  IMAD.MOV.U32 R13, RZ, RZ, R19 ;  /* 0x000000ffff0d7224 */ /* 0x000fce00078e0013 */
.L_x_37:
[----:B------:R-:W-:Y:S01]  /*2d50*/  DADD R14, R12, 1 ;  /* 0x3ff000000c0e7429 */ /* 0x000fe20000000000 */
[----:B---3--:R-:W-:-:S04]  /*2d60*/  IMAD.WIDE R16, R0, 0x8, R10 ;  /* 0x0000000800107825 */ /* 0x008fc800078e020a */
[----:B------:R-:W-:Y:S02]  /*2d70*/  IMAD.IADD R0, R3, 0x1, R0 ;  /* 0x0000000103007824 */ /* 0x000fe400078e0200 */
[----:B------:R0:W-:Y:S01]  /*2d80*/  STG.E.64 desc[UR6][R16.64], R14 ;  /* 0x0000000e10007986 */ /* 0x0001e2000c101b06 */
[----:B------:R-:W-:Y:S02]  /*2d90*/  IMAD.MOV.U32 R12, RZ, RZ, R9 ;  /* 0x000000ffff0c7224 */ /* 0x000fe400078e0009 */
[----:B------:R-:W-:-:S13]  /*2da0*/  ISETP.GE.AND P0, PT, R0, UR5, PT ;  /* 0x0000000500007c0c */ /* 0x000fda000bf06270 */
[----:B0-----:R-:W-:Y:S05]  /*2db0*/  @!P0 BRA `(.L_x_38) ;  /* 0xfffffffc00188947 */ /* 0x001fea000383ffff */
[----:B------:R-:W-:Y:S05]  /*2dc0*/  EXIT ;  /* 0x000000000000794d */ /* 0x000fea0003800000 */
        .weak           $__internal_2_$__cuda_sm20_div_rn_f64_full
        .type           $__internal_2_$__cuda_sm20_div_rn_f64_full,@function
        .size           $__internal_2_$__cuda_sm20_div_rn_f64_full,(.L_x_46 - $__internal_2_$__cuda_sm20_div_rn_f64_full)
$__internal_2_$__cuda_sm20_div_rn_f64_full:
[----:B------:R-:W-:Y:S01]  /*2dd0*/  IMAD.MOV.U32 R13, RZ, RZ, 0x3ff90000 ;  /* 0x3ff90000ff0d7424 */ /* 0x000fe200078e00ff */
[C---:B------:R-:W-:Y:S01]  /*2de0*/  FSETP.GEU.AND P1, PT, |R15|.reuse, 1.469367938527859385e-39, PT ;  /* 0x001000000f00780b */ /* 0x040fe20003f2e200 */
[----:B------:R-:W-:Y:S01]  /*2df0*/  IMAD.MOV.U32 R12, RZ, RZ, 0x0 ;  /* 0x00000000ff0c7424 */ /* 0x000fe200078e00ff */
[----:B------:R-:W-:Y:S01]  /*2e00*/  LOP3.LUT R24, R15, 0x7ff00000, RZ, 0xc0, !PT ;  /* 0x7ff000000f187812 */ /* 0x000fe200078ec0ff */
[----:B------:R-:W0:Y:S01]  /*2e10*/  MUFU.RCP64H R17, R13 ;  /* 0x0000000d00117308 */ /* 0x000e220000001800 */
[----:B------:R-:W-:Y:S02]  /*2e20*/  IMAD.MOV.U32 R16, RZ, RZ, 0x1 ;  /* 0x00000001ff107424 */ /* 0x000fe400078e00ff */
[----:B------:R-:W-:Y:S01]  /*2e30*/  IMAD.MOV.U32 R25, RZ, RZ, 0x1ca00000 ;  /* 0x1ca00000ff197424 */ /* 0x000fe200078e00ff */
[----:B------:R-:W-:Y:S01]  /*2e40*/  ISETP.GE.U32.AND P0, PT, R24, 0x40500000, PT ;  /* 0x405000001800780c */ /* 0x000fe20003f06070 */
[----:B------:R-:W-:-:S03]  /*2e50*/  IMAD.MOV.U32 R26, RZ, RZ, R24 ;  /* 0x000000ffff1a7224 */ /* 0x000fc600078e0018 */
[----:B------:R-:W-:-:S04]  /*2e60*/  SEL R25, R25, 0x63400000, !P0 ;  /* 0x6340000019197807 */ /* 0x000fc80004000000 */
[----:B------:R-:W-:-:S04]  /*2e70*/  @!P1 LOP3.LUT R22, R25, 0x80000000, R15, 0xf8, !PT ;  /* 0x8000000019169812 */ /* 0x000fc800078ef80f */
[----:B------:R-:W-:Y:S01]  /*2e80*/  @!P1 LOP3.LUT R23, R22, 0x100000, RZ, 0xfc, !PT ;  /* 0x0010000016179812 */ /* 0x000fe200078efcff */
[----:B0-----:R-:W-:Y:S01]  /*2e90*/  DFMA R18, R16, -R12, 1 ;  /* 0x3ff000001012742b */ /* 0x001fe2000000080c */
[----:B------:R-:W-:-:S07]  /*2ea0*/  @!P1 IMAD.MOV.U32 R22, RZ, RZ, RZ ;  /* 0x000000ffff169224 */ /* 0x000fce00078e00ff */
[----:B------:R-:W-:-:S08]  /*2eb0*/  DFMA R18, R18, R18, R18 ;  /* 0x000000121212722b */ /* 0x000fd00000000012 */
[----:B------:R-:W-:Y:S01]  /*2ec0*/  DFMA R18, R16, R18, R16 ;  /* 0x000000121012722b */ /* 0x000fe20000000010 */
[----:B------:R-:W-:Y:S01]  /*2ed0*/  LOP3.LUT R17, R25, 0x800fffff, R15, 0xf8, !PT ;  /* 0x800fffff19117812 */ /* 0x000fe200078ef80f */
[----:B------:R-:W-:-:S06]  /*2ee0*/  IMAD.MOV.U32 R16, RZ, RZ, R14 ;  /* 0x000000ffff107224 */ /* 0x000fcc00078e000e */
[----:B------:R-:W-:Y:S02]  /*2ef0*/  DFMA R20, R18, -R12, 1 ;  /* 0x3ff000001214742b */ /* 0x000fe4000000080c */
[----:B------:R-:W-:-:S06]  /*2f00*/  @!P1 DFMA R16, R16, 2, -R22 ;  /* 0x400000001010982b */ /* 0x000fcc0000000816 */
[----:B------:R-:W-:-:S04]  /*2f10*/  DFMA R18, R18, R20, R18 ;  /* 0x000000141212722b */ /* 0x000fc80000000012 */
[----:B------:R-:W-:-:S04]  /*2f20*/  @!P1 LOP3.LUT R26, R17, 0x7ff00000, RZ, 0xc0, !PT ;  /* 0x7ff00000111a9812 */ /* 0x000fc800078ec0ff */
[----:B------:R-:W-:-:S08]  /*2f30*/  DMUL R20, R18, R16 ;  /* 0x0000001012147228 */ /* 0x000fd00000000000 */
[----:B------:R-:W-:-:S08]  /*2f40*/  DFMA R22, R20, -R12, R16 ;  /* 0x8000000c1416722b */ /* 0x000fd00000000010 */
[----:B------:R-:W-:Y:S01]  /*2f50*/  DFMA R22, R18, R22, R20 ;  /* 0x000000161216722b */ /* 0x000fe20000000014 */
[----:B------:R-:W-:Y:S02]  /*2f60*/  IMAD.MOV.U32 R21, RZ, RZ, 0x40500000 ;  /* 0x40500000ff157424 */ /* 0x000fe400078e00ff */
[----:B------:R-:W-:Y:S02]  /*2f70*/  VIADD R18, R26, 0xffffffff ;  /* 0xffffffff1a127836 */ /* 0x000fe40000000000 */
[----:B------:R-:W-:-:S03]  /*2f80*/  VIADD R19, R21, 0xffffffff ;  /* 0xffffffff15137836 */ /* 0x000fc60000000000 */
[----:B------:R-:W-:-:S04]  /*2f90*/  ISETP.GT.U32.AND P0, PT, R18, 0x7feffffe, PT ;  /* 0x7feffffe1200780c */ /* 0x000fc80003f04070 */
[----:B------:R-:W-:-:S13]  /*2fa0*/  ISETP.GT.U32.OR P0, PT, R19, 0x7feffffe, P0 ;  /* 0x7feffffe1300780c */ /* 0x000fda0000704470 */
[----:B------:R-:W-:Y:S05]  /*2fb0*/  @P0 BRA `(.L_x_39) ;  /* 0x0000000000680947 */ /* 0x000fea0003800000 */
[----:B------:R-:W-:Y:S02]  /*2fc0*/  IMAD.MOV.U32 R15, RZ, RZ, 0x40500000 ;  /* 0x40500000ff0f7424 */ /* 0x000fe400078e00ff */
[----:B------:R-:W-:-:S03]  /*2fd0*/  IMAD.MOV.U32 R14, RZ, RZ, RZ ;  /* 0x000000ffff0e7224 */ /* 0x000fc600078e00ff */
[----:B------:R-:W-:-:S04]  /*2fe0*/  VIADDMNMX R24, R24, -R15, 0xb9600000, !PT ;  /* 0xb960000018187446 */ /* 0x000fc8000780090f */
[----:B------:R-:W-:-:S05]  /*2ff0*/  VIMNMX R24, PT, PT, R24, 0x46a00000, PT ;  /* 0x46a0000018187848 */ /* 0x000fca0003fe0100 */
        /* <DEDUP_REMOVED lines=8> */
[----:B------:R-:W-:-:S04]  /*3080*/  LOP3.LUT R17, R13, 0x40590000, RZ, 0x3c, !PT ;  /* 0x405900000d117812 */ /* 0x000fc800078e3cff */
[----:B------:R-:W-:-:S04]  /*3090*/  LOP3.LUT R17, R17, 0x80000000, RZ, 0xc0, !PT ;  /* 0x8000000011117812 */ /* 0x000fc800078ec0ff */
[----:B------:R-:W-:-:S03]  /*30a0*/  LOP3.LUT R15, R17, R15, RZ, 0xfc, !PT ;  /* 0x0000000f110f7212 */ /* 0x000fc600078efcff */
[----:B------:R-:W-:Y:S05]  /*30b0*/  @!P0 BRA `(.L_x_40) ;  /* 0x00000000006c8947 */ /* 0x000fea0003800000 */
[----:B------:R-:W-:Y:S01]  /*30c0*/  IMAD.MOV R13, RZ, RZ, -R25 ;  /* 0x000000ffff0d7224 */ /* 0x000fe200078e0a19 */
[----:B------:R-:W-:Y:S01]  /*30d0*/  DMUL.RP R14, R22, R14 ;  /* 0x0000000e160e7228 */ /* 0x000fe20000008000 */
[----:B------:R-:W-:Y:S01]  /*30e0*/  IMAD.MOV.U32 R12, RZ, RZ, RZ ;  /* 0x000000ffff0c7224 */ /* 0x000fe200078e00ff */
[----:B------:R-:W-:-:S05]  /*30f0*/  IADD3 R25, PT, PT, -R25, -0x43300000, RZ ;  /* 0xbcd0000019197810 */ /* 0x000fca0007ffe1ff */
[----:B------:R-:W-:-:S03]  /*3100*/  DFMA R12, R18, -R12, R22 ;  /* 0x8000000c120c722b */ /* 0x000fc60000000016 */
[----:B------:R-:W-:-:S07]  /*3110*/  LOP3.LUT R17, R15, R17, RZ, 0x3c, !PT ;  /* 0x000000110f117212 */ /* 0x000fce00078e3cff */
[----:B------:R-:W-:-:S04]  /*3120*/  FSETP.NEU.AND P0, PT, |R13|, R25, PT ;  /* 0x000000190d00720b */ /* 0x000fc80003f0d200 */
[----:B------:R-:W-:Y:S02]  /*3130*/  FSEL R18, R14, R18, !P0 ;  /* 0x000000120e127208 */ /* 0x000fe40004000000 */
[----:B------:R-:W-:Y:S01]  /*3140*/  FSEL R19, R17, R19, !P0 ;  /* 0x0000001311137208 */ /* 0x000fe20004000000 */
[----:B------:R-:W-:Y:S06]  /*3150*/  BRA `(.L_x_40) ;  /* 0x0000000000447947 */ /* 0x000fec0003800000 */
.L_x_39:
[----:B------:R-:W-:-:S14]  /*3160*/  DSETP.NAN.AND P0, PT, R14, R14, PT ;  /* 0x0000000e0e00722a */ /* 0x000fdc0003f08000 */
[----:B------:R-:W-:Y:S05]  /*3170*/  @P0 BRA `(.L_x_41) ;  /* 0x0000000000340947 */ /* 0x000fea0003800000 */
[----:B------:R-:W-:Y:S01]  /*3180*/  ISETP.NE.AND P0, PT, R26, R21, PT ;  /* 0x000000151a00720c */ /* 0x000fe20003f05270 */
[----:B------:R-:W-:Y:S02]  /*3190*/  IMAD.MOV.U32 R18, RZ, RZ, 0x0 ;  /* 0x00000000ff127424 */ /* 0x000fe400078e00ff */
[----:B------:R-:W-:-:S10]  /*31a0*/  IMAD.MOV.U32 R19, RZ, RZ, -0x80000 ;  /* 0xfff80000ff137424 */ /* 0x000fd400078e00ff */
[----:B------:R-:W-:Y:S05]  /*31b0*/  @!P0 BRA `(.L_x_40) ;  /* 0x00000000002c8947 */ /* 0x000fea0003800000 */
[----:B------:R-:W-:Y:S02]  /*31c0*/  ISETP.NE.AND P0, PT, R26, 0x7ff00000, PT ;  /* 0x7ff000001a00780c */ /* 0x000fe40003f05270 */
[----:B------:R-:W-:Y:S02]  /*31d0*/  LOP3.LUT R14, R15, 0x40590000, RZ, 0x3c, !PT ;  /* 0x405900000f0e7812 */ /* 0x000fe400078e3cff */
[----:B------:R-:W-:Y:S02]  /*31e0*/  ISETP.EQ.OR P0, PT, R21, RZ, !P0 ;  /* 0x000000ff1500720c */ /* 0x000fe40004702670 */
[----:B------:R-:W-:-:S11]  /*31f0*/  LOP3.LUT R19, R14, 0x80000000, RZ, 0xc0, !PT ;  /* 0x800000000e137812 */ /* 0x000fd600078ec0ff */
[----:B------:R-:W-:Y:S01]  /*3200*/  @P0 LOP3.LUT R12, R19, 0x7ff00000, RZ, 0xfc, !PT ;  /* 0x7ff00000130c0812 */ /* 0x000fe200078efcff */
[----:B------:R-:W-:Y:S02]  /*3210*/  @!P0 IMAD.MOV.U32 R18, RZ, RZ, RZ ;  /* 0x000000ffff128224 */ /* 0x000fe400078e00ff */
[----:B------:R-:W-:Y:S02]  /*3220*/  @P0 IMAD.MOV.U32 R18, RZ, RZ, RZ ;  /* 0x000000ffff120224 */ /* 0x000fe400078e00ff */
[----:B------:R-:W-:Y:S01]  /*3230*/  @P0 IMAD.MOV.U32 R19, RZ, RZ, R12 ;  /* 0x000000ffff130224 */ /* 0x000fe200078e000c */
[----:B------:R-:W-:Y:S06]  /*3240*/  BRA `(.L_x_40) ;  /* 0x0000000000087947 */ /* 0x000fec0003800000 */
.L_x_41:
[----:B------:R-:W-:Y:S01]  /*3250*/  LOP3.LUT R19, R15, 0x80000, RZ, 0xfc, !PT ;  /* 0x000800000f137812 */ /* 0x000fe200078efcff */
[----:B------:R-:W-:-:S07]  /*3260*/  IMAD.MOV.U32 R18, RZ, RZ, R14 ;  /* 0x000000ffff127224 */ /* 0x000fce00078e000e */
.L_x_40:
[----:B------:R-:W-:Y:S02]  /*3270*/  IMAD.MOV.U32 R12, RZ, RZ, R8 ;  /* 0x000000ffff0c7224 */ /* 0x000fe400078e0008 */
[----:B------:R-:W-:-:S04]  /*3280*/  IMAD.MOV.U32 R13, RZ, RZ, 0x0 ;  /* 0x00000000ff0d7424 */ /* 0x000fc800078e00ff */
[----:B------:R-:W-:Y:S05]  /*3290*/  RET.REL.NODEC R12 `(_Z12randomKerneljPdiii) ;  /* 0xffffffcc0c587950 */ /* 0x000fea0003c3ffff */
.L_x_42:
        /* <DEDUP_REMOVED lines=14> */
.L_x_46:


//--------------------- .nv.global.init           --------------------------
	.section	.nv.global.init,"aw",@progbits
	.align	16
.nv.global.init:
	.type		__cudart_sin_cos_coeffs,@object
	.size		__cudart_sin_cos_coeffs,(__cudart_i2opi_d - __cudart_sin_cos_coeffs)
__cudart_sin_cos_coeffs:
        /*0000*/ 	.byte	0x46, 0xd2, 0xb0, 0x2c, 0xf1, 0xe5, 0x5a, 0xbe, 0x92, 0xe3, 0xac, 0x69, 0xe3, 0x1d, 0xc7, 0x3e
        /*0010*/ 	.byte	0xa1, 0x62, 0xdb, 0x19, 0xa0, 0x01, 0x2a, 0xbf, 0x18, 0x08, 0x11, 0x11, 0x11, 0x11, 0x81, 0x3f
        /*0020*/ 	.byte	0x54, 0x55, 0x55, 0x55, 0x55, 0x55, 0xc5, 0xbf, 0x00, 0x00, 0x00, 0x00, 0x00, 0x00, 0x00, 0x00
        /*0030*/ 	.byte	0x00, 0x00, 0x00, 0x00, 0x00, 0x00, 0x00, 0x00, 0x64, 0x81, 0xfd, 0x20, 0x83, 0xff, 0xa8, 0xbd
        /*0040*/ 	.byte	0x28, 0x85, 0xef, 0xc1, 0xa7, 0xee, 0x21, 0x3e, 0xd9, 0xe6, 0x06, 0x8e, 0x4f, 0x7e, 0x92, 0xbe
        /*0050*/ 	.byte	0xe9, 0xbc, 0xdd, 0x19, 0xa0, 0x01, 0xfa, 0x3e, 0x47, 0x5d, 0xc1, 0x16, 0x6c, 0xc1, 0x56, 0xbf
        /*0060*/ 	.byte	0x51, 0x55, 0x55, 0x55, 0x55, 0x55, 0xa5, 0x3f, 0x00, 0x00, 0x00, 0x00, 0x00, 0x00, 0xe0, 0xbf
        /*0070*/ 	.byte	0x00, 0x00, 0x00, 0x00, 0x00, 0x00, 0xf0, 0x3f, 0x00, 0x00, 0x00, 0x00, 0x00, 0x00, 0x00, 0x00
	.type		__cudart_i2opi_d,@object
	.size		__cudart_i2opi_d,(mrg32k3aM1SubSeq - __cudart_i2opi_d)
__cudart_i2opi_d:
        /* <DEDUP_REMOVED lines=9> */
	.type		mrg32k3aM1SubSeq,@object
	.size		mrg32k3aM1SubSeq,(mrg32k3aM2SubSeq - mrg32k3aM1SubSeq)
mrg32k3aM1SubSeq:
        /* <DEDUP_REMOVED lines=126> */
	.type		mrg32k3aM2SubSeq,@object
	.size		mrg32k3aM2SubSeq,(mrg32k3aM1 - mrg32k3aM2SubSeq)
mrg32k3aM2SubSeq:
        /* <DEDUP_REMOVED lines=126> */
	.type		mrg32k3aM1,@object
	.size		mrg32k3aM1,(mrg32k3aM1Seq - mrg32k3aM1)
mrg32k3aM1:
        /* <DEDUP_REMOVED lines=144> */
	.type		mrg32k3aM1Seq,@object
	.size		mrg32k3aM1Seq,(mrg32k3aM2 - mrg32k3aM1Seq)
mrg32k3aM1Seq:
        /* <DEDUP_REMOVED lines=144> */
	.type		mrg32k3aM2,@object
	.size		mrg32k3aM2,(mrg32k3aM2Seq - mrg32k3aM2)
mrg32k3aM2:
        /* <DEDUP_REMOVED lines=144> */
	.type		mrg32k3aM2Seq,@object
	.size		mrg32k3aM2Seq,(precalc_xorwow_matrix - mrg32k3aM2Seq)
mrg32k3aM2Seq:
        /* <DEDUP_REMOVED lines=144> */
	.type		precalc_xorwow_matrix,@object
	.size		precalc_xorwow_matrix,(precalc_xorwow_offset_matrix - precalc_xorwow_matrix)
precalc_xorwow_matrix:
        /* <DEDUP_REMOVED lines=6400> */
	.type		precalc_xorwow_offset_matrix,@object
	.size		precalc_xorwow_offset_matrix,(.L_1 - precalc_xorwow_offset_matrix)
precalc_xorwow_offset_matrix:
        /* <DEDUP_REMOVED lines=6400> */
.L_1:


//--------------------- .nv.shared.reserved.0     --------------------------
	.section	.nv.shared.reserved.0,"aw",@nobits
	.weak		__nv_reservedSMEM_offset_0_alias
	.size		__nv_reservedSMEM_offset_0_alias, 0, 64
	.other		__nv_reservedSMEM_offset_0_alias,@"STO_CUDA_RESERVED_SHARED STV_DEFAULT"
__nv_reservedSMEM_offset_0_alias:
	.zero		0
	.zero		64


//--------------------- .nv.constant0._Z12reduceKernelPdiPf --------------------------
	.section	.nv.constant0._Z12reduceKernelPdiPf,"a",@progbits
	.sectionflags	@""
	.align	4
.nv.constant0._Z12reduceKernelPdiPf:
	.zero		920


//--------------------- .nv.constant0._Z15multiplayKenrelPdS_i --------------------------
	.section	.nv.constant0._Z15multiplayKenrelPdS_i,"a",@progbits
	.sectionflags	@""
	.align	4
.nv.constant0._Z15multiplayKenrelPdS_i:
	.zero		916


//--------------------- .nv.constant0._Z15mapPiCbrtKernelPdS_i --------------------------
	.section	.nv.constant0._Z15mapPiCbrtKernelPdS_i,"a",@progbits
	.sectionflags	@""
	.align	4
.nv.constant0._Z15mapPiCbrtKernelPdS_i:
	.zero		916


//--------------------- .nv.constant0._Z16mapSqrtCthKernelPdi --------------------------
	.section	.nv.constant0._Z16mapSqrtCthKernelPdi,"a",@progbits
	.sectionflags	@""
	.align	4
.nv.constant0._Z16mapSqrtCthKernelPdi:
	.zero		908


//--------------------- .nv.constant0._Z10copyKernelPdS_i --------------------------
	.section	.nv.constant0._Z10copyKernelPdS_i,"a",@progbits
	.sectionflags	@""
	.align	4
.nv.constant0._Z10copyKernelPdS_i:
	.zero		916


//--------------------- .nv.constant0._Z12randomKerneljPdiii --------------------------
	.section	.nv.constant0._Z12randomKerneljPdiii,"a",@progbits
	.sectionflags	@""
	.align	4
.nv.constant0._Z12randomKerneljPdiii:
	.zero		924


//--------------------- SYMBOLS --------------------------

	.type		.nv.reservedSmem.offset0,@object
	.size		.nv.reservedSmem.offset0,0x4
